//
// Generated by NVIDIA NVVM Compiler
//
// Compiler Build ID: CL-36424714
// Cuda compilation tools, release 13.0, V13.0.88
// Based on NVVM 20.0.0
//

.version 9.0
.target sm_100
.address_size 64

	// .globl	_Z11vectorHypotddPdS_d
// _ZZ11vectorHypotddPdS_dE4done has been demoted

.visible .entry _Z11vectorHypotddPdS_d(
	.param .f64 _Z11vectorHypotddPdS_d_param_0,
	.param .f64 _Z11vectorHypotddPdS_d_param_1,
	.param .u64 .ptr .align 1 _Z11vectorHypotddPdS_d_param_2,
	.param .u64 .ptr .align 1 _Z11vectorHypotddPdS_d_param_3,
	.param .f64 _Z11vectorHypotddPdS_d_param_4
)
{
	.reg .pred 	%p<53>;
	.reg .b32 	%r<126>;
	.reg .b64 	%rd<88>;
	.reg .b64 	%fd<84>;
	// demoted variable
	.shared .align 4 .u32 _ZZ11vectorHypotddPdS_dE4done;
	ld.param.f64 	%fd36, [_Z11vectorHypotddPdS_d_param_0];
	ld.param.f64 	%fd34, [_Z11vectorHypotddPdS_d_param_1];
	ld.param.f64 	%fd37, [_Z11vectorHypotddPdS_d_param_4];
	mov.b32 	%r38, 0;
	st.shared.u32 	[_ZZ11vectorHypotddPdS_dE4done], %r38;
	mov.u32 	%r39, %ntid.x;
	mov.u32 	%r40, %ctaid.x;
	mov.u32 	%r41, %tid.x;
	mad.lo.s32 	%r42, %r39, %r40, %r41;
	cvt.rn.f64.u32 	%fd38, %r42;
	div.rp.f64 	%fd39, %fd36, %fd37;
	cvt.rpi.f64.f64 	%fd40, %fd39;
	add.f64 	%fd41, %fd38, 0d3FF0000000000000;
	mul.f64 	%fd1, %fd41, %fd40;
	mul.f64 	%fd2, %fd40, %fd38;
	setp.lt.f64 	%p1, %fd2, 0d4000000000000000;
	mov.f64 	%fd83, 0d4000000000000000;
	@%p1 bra 	$L__BB0_24;
	{
	.reg .b32 %temp; 
	mov.b64 	{%temp, %r43}, %fd2;
	}
	and.b32  	%r44, %r43, 2147483647;
	{
	.reg .b32 %temp; 
	mov.b64 	{%r45, %temp}, %fd2;
	}
	mov.f64 	%fd42, 0d4000000000000000;
	{
	.reg .b32 %temp; 
	mov.b64 	{%temp, %r46}, %fd42;
	}
	and.b32  	%r48, %r46, 2147483647;
	{
	.reg .b32 %temp; 
	mov.b64 	{%r49, %temp}, %fd42;
	}
	mov.b64 	%fd74, {%r45, %r44};
	mov.b64 	%fd75, {%r49, %r48};
	max.u32 	%r50, %r44, %r48;
	setp.lt.u32 	%p2, %r50, 2146435072;
	@%p2 bra 	$L__BB0_5;
	setp.num.f64 	%p18, %fd74, %fd74;
	setp.num.f64 	%p19, %fd75, %fd75;
	and.pred  	%p20, %p18, %p19;
	@%p20 bra 	$L__BB0_4;
	mov.f64 	%fd52, 0d4000000000000000;
	add.rn.f64 	%fd76, %fd2, %fd52;
	bra.uni 	$L__BB0_21;
$L__BB0_4:
	setp.eq.f64 	%p21, %fd74, 0d7FF0000000000000;
	selp.f64 	%fd76, 0dFFF8000000000000, %fd2, %p21;
	bra.uni 	$L__BB0_21;
$L__BB0_5:
	setp.eq.f64 	%p3, %fd75, 0d0000000000000000;
	mov.f64 	%fd76, 0dFFF8000000000000;
	@%p3 bra 	$L__BB0_21;
	setp.ltu.f64 	%p4, %fd74, %fd75;
	mov.f64 	%fd76, %fd2;
	@%p4 bra 	$L__BB0_21;
	{
	.reg .b32 %temp; 
	mov.b64 	{%temp, %r51}, %fd74;
	}
	shr.u32 	%r116, %r51, 20;
	{
	.reg .b32 %temp; 
	mov.b64 	{%temp, %r2}, %fd75;
	}
	shr.u32 	%r117, %r2, 20;
	setp.gt.u32 	%p5, %r51, 1048575;
	@%p5 bra 	$L__BB0_9;
	mul.f64 	%fd74, %fd74, 0d4350000000000000;
	{
	.reg .b32 %temp; 
	mov.b64 	{%temp, %r52}, %fd74;
	}
	shr.u32 	%r53, %r52, 20;
	add.s32 	%r54, %r116, %r53;
	add.s32 	%r116, %r54, -54;
$L__BB0_9:
	setp.gt.u32 	%p6, %r2, 1048575;
	@%p6 bra 	$L__BB0_11;
	mul.f64 	%fd75, %fd75, 0d4350000000000000;
	{
	.reg .b32 %temp; 
	mov.b64 	{%temp, %r55}, %fd75;
	}
	shr.u32 	%r56, %r55, 20;
	add.s32 	%r57, %r117, %r56;
	add.s32 	%r117, %r57, -54;
$L__BB0_11:
	mov.b64 	%rd40, %fd74;
	mov.b64 	%rd41, %fd75;
	and.b64  	%rd42, %rd40, 4503599627370495;
	or.b64  	%rd79, %rd42, 4503599627370496;
	and.b64  	%rd43, %rd41, 4503599627370495;
	or.b64  	%rd2, %rd43, 4503599627370496;
	sub.s32 	%r8, %r116, %r117;
	min.s32 	%r9, %r8, 0;
	add.s32 	%r58, %r117, %r9;
	sub.s32 	%r59, %r116, %r58;
	add.s32 	%r60, %r59, 1;
	and.b32  	%r10, %r60, 3;
	setp.eq.s32 	%p7, %r10, 0;
	mov.u32 	%r120, %r8;
	@%p7 bra 	$L__BB0_14;
	mov.b32 	%r119, 0;
	mov.u32 	%r120, %r8;
$L__BB0_13:
	.pragma "nounroll";
	sub.s64 	%rd44, %rd79, %rd2;
	mov.b64 	%fd44, %rd44;
	{
	.reg .b32 %temp; 
	mov.b64 	{%temp, %r62}, %fd44;
	}
	setp.lt.s32 	%p8, %r62, 0;
	selp.b64 	%rd82, %rd79, %rd44, %p8;
	shl.b64 	%rd79, %rd82, 1;
	add.s32 	%r120, %r120, -1;
	add.s32 	%r119, %r119, 1;
	setp.ne.s32 	%p9, %r119, %r10;
	@%p9 bra 	$L__BB0_13;
$L__BB0_14:
	sub.s32 	%r63, %r8, %r9;
	setp.lt.u32 	%p10, %r63, 3;
	@%p10 bra 	$L__BB0_16;
$L__BB0_15:
	sub.s64 	%rd45, %rd79, %rd2;
	mov.b64 	%fd45, %rd45;
	{
	.reg .b32 %temp; 
	mov.b64 	{%temp, %r64}, %fd45;
	}
	setp.lt.s32 	%p11, %r64, 0;
	selp.b64 	%rd46, %rd79, %rd45, %p11;
	shl.b64 	%rd47, %rd46, 1;
	sub.s64 	%rd48, %rd47, %rd2;
	mov.b64 	%fd46, %rd48;
	{
	.reg .b32 %temp; 
	mov.b64 	{%temp, %r65}, %fd46;
	}
	setp.lt.s32 	%p12, %r65, 0;
	selp.b64 	%rd49, %rd47, %rd48, %p12;
	shl.b64 	%rd50, %rd49, 1;
	sub.s64 	%rd51, %rd50, %rd2;
	mov.b64 	%fd47, %rd51;
	{
	.reg .b32 %temp; 
	mov.b64 	{%temp, %r66}, %fd47;
	}
	setp.lt.s32 	%p13, %r66, 0;
	selp.b64 	%rd52, %rd50, %rd51, %p13;
	shl.b64 	%rd53, %rd52, 1;
	sub.s64 	%rd54, %rd53, %rd2;
	mov.b64 	%fd48, %rd54;
	{
	.reg .b32 %temp; 
	mov.b64 	{%temp, %r67}, %fd48;
	}
	setp.lt.s32 	%p14, %r67, 0;
	selp.b64 	%rd82, %rd53, %rd54, %p14;
	shl.b64 	%rd79, %rd82, 1;
	add.s32 	%r17, %r120, -4;
	setp.gt.s32 	%p15, %r120, 3;
	mov.u32 	%r120, %r17;
	@%p15 bra 	$L__BB0_15;
$L__BB0_16:
	and.b64  	%rd12, %rd82, 9223372036854775807;
	setp.eq.s64 	%p16, %rd12, 0;
	mov.b64 	%rd83, 0;
	@%p16 bra 	$L__BB0_20;
	mov.b64 	%fd49, %rd12;
	mul.f64 	%fd50, %fd49, 0d4350000000000000;
	{
	.reg .b32 %temp; 
	mov.b64 	{%temp, %r68}, %fd50;
	}
	shr.u32 	%r69, %r68, 20;
	sub.s32 	%r70, 55, %r69;
	sub.s32 	%r18, %r117, %r70;
	shl.b64 	%rd13, %rd12, %r70;
	setp.gt.s32 	%p17, %r18, 0;
	@%p17 bra 	$L__BB0_19;
	sub.s32 	%r72, 1, %r18;
	shr.u64 	%rd83, %rd13, %r72;
	bra.uni 	$L__BB0_20;
$L__BB0_19:
	add.s32 	%r71, %r18, -1;
	cvt.u64.u32 	%rd56, %r71;
	shl.b64 	%rd57, %rd56, 52;
	add.s64 	%rd83, %rd57, %rd13;
$L__BB0_20:
	mov.b64 	%fd51, %rd83;
	copysign.f64 	%fd76, %fd2, %fd51;
$L__BB0_21:
	setp.neu.f64 	%p22, %fd76, 0d0000000000000000;
	@%p22 bra 	$L__BB0_23;
	add.f64 	%fd83, %fd2, 0d3FF0000000000000;
	bra.uni 	$L__BB0_24;
$L__BB0_23:
	add.f64 	%fd83, %fd2, 0d4000000000000000;
$L__BB0_24:
	setp.gtu.f64 	%p23, %fd83, %fd1;
	@%p23 bra 	$L__BB0_61;
	{
	.reg .b32 %temp; 
	mov.b64 	{%temp, %r73}, %fd34;
	}
	and.b32  	%r19, %r73, 2147483647;
	{
	.reg .b32 %temp; 
	mov.b64 	{%r74, %temp}, %fd34;
	}
	mov.b64 	%fd16, {%r74, %r19};
	{
	.reg .b32 %temp; 
	mov.b64 	{%temp, %r75}, %fd16;
	}
	shr.u32 	%r76, %r75, 20;
	setp.lt.u32 	%p24, %r75, 1048576;
	mul.f64 	%fd53, %fd16, 0d4350000000000000;
	{
	.reg .b32 %temp; 
	mov.b64 	{%temp, %r77}, %fd53;
	}
	shr.u32 	%r78, %r77, 20;
	add.s32 	%r79, %r76, %r78;
	add.s32 	%r80, %r79, -54;
	mov.f64 	%fd54, 0d4000000000000000;
	{
	.reg .b32 %temp; 
	mov.b64 	{%temp, %r81}, %fd54;
	}
	and.b32  	%r20, %r81, 2147483647;
	{
	.reg .b32 %temp; 
	mov.b64 	{%r82, %temp}, %fd54;
	}
	mov.b64 	%fd17, {%r82, %r20};
	{
	.reg .b32 %temp; 
	mov.b64 	{%temp, %r83}, %fd17;
	}
	shr.u32 	%r84, %r83, 20;
	setp.lt.u32 	%p25, %r83, 1048576;
	mul.f64 	%fd55, %fd17, 0d4350000000000000;
	{
	.reg .b32 %temp; 
	mov.b64 	{%temp, %r85}, %fd55;
	}
	shr.u32 	%r86, %r85, 20;
	add.s32 	%r87, %r84, %r86;
	add.s32 	%r88, %r87, -54;
	selp.f64 	%fd56, %fd53, %fd16, %p24;
	selp.b32 	%r21, %r80, %r76, %p24;
	mov.b64 	%rd58, %fd56;
	and.b64  	%rd59, %rd58, 4503599627370495;
	or.b64  	%rd17, %rd59, 4503599627370496;
	selp.f64 	%fd57, %fd55, %fd17, %p25;
	selp.b32 	%r22, %r88, %r84, %p25;
	mov.b64 	%rd60, %fd57;
	and.b64  	%rd61, %rd60, 4503599627370495;
	or.b64  	%rd18, %rd61, 4503599627370496;
$L__BB0_26:
	mov.f64 	%fd18, %fd83;
	{
	.reg .b32 %temp; 
	mov.b64 	{%temp, %r89}, %fd18;
	}
	and.b32  	%r23, %r89, 2147483647;
	{
	.reg .b32 %temp; 
	mov.b64 	{%r91, %temp}, %fd18;
	}
	mov.b64 	%fd19, {%r91, %r23};
	max.u32 	%r92, %r19, %r23;
	setp.lt.u32 	%p26, %r92, 2146435072;
	@%p26 bra 	$L__BB0_28;
	setp.num.f64 	%p34, %fd16, %fd16;
	setp.num.f64 	%p35, %fd19, %fd19;
	add.rn.f64 	%fd63, %fd34, %fd18;
	setp.eq.f64 	%p36, %fd16, 0d7FF0000000000000;
	selp.f64 	%fd64, 0dFFF8000000000000, %fd34, %p36;
	selp.f64 	%fd65, %fd64, %fd63, %p35;
	selp.f64 	%fd80, %fd65, %fd63, %p34;
	bra.uni 	$L__BB0_39;
$L__BB0_28:
	setp.eq.f64 	%p27, %fd19, 0d0000000000000000;
	mov.f64 	%fd80, 0dFFF8000000000000;
	@%p27 bra 	$L__BB0_39;
	setp.ltu.f64 	%p28, %fd16, %fd19;
	mov.f64 	%fd80, %fd34;
	@%p28 bra 	$L__BB0_39;
	{
	.reg .b32 %temp; 
	mov.b64 	{%temp, %r93}, %fd19;
	}
	shr.u32 	%r122, %r93, 20;
	setp.gt.u32 	%p29, %r93, 1048575;
	mov.f64 	%fd79, %fd19;
	@%p29 bra 	$L__BB0_32;
	mul.f64 	%fd79, %fd19, 0d4350000000000000;
	{
	.reg .b32 %temp; 
	mov.b64 	{%temp, %r94}, %fd79;
	}
	shr.u32 	%r95, %r94, 20;
	add.s32 	%r96, %r122, %r95;
	add.s32 	%r122, %r96, -54;
$L__BB0_32:
	mov.b64 	%rd62, %fd79;
	and.b64  	%rd63, %rd62, 4503599627370495;
	or.b64  	%rd19, %rd63, 4503599627370496;
	sub.s32 	%r123, %r21, %r122;
	mov.u64 	%rd84, %rd17;
$L__BB0_33:
	sub.s64 	%rd64, %rd84, %rd19;
	mov.b64 	%fd59, %rd64;
	{
	.reg .b32 %temp; 
	mov.b64 	{%temp, %r97}, %fd59;
	}
	setp.lt.s32 	%p30, %r97, 0;
	selp.b64 	%rd21, %rd84, %rd64, %p30;
	shl.b64 	%rd84, %rd21, 1;
	add.s32 	%r29, %r123, -1;
	setp.gt.s32 	%p31, %r123, 0;
	mov.u32 	%r123, %r29;
	@%p31 bra 	$L__BB0_33;
	and.b64  	%rd23, %rd21, 9223372036854775807;
	setp.eq.s64 	%p32, %rd23, 0;
	mov.b64 	%rd85, 0;
	@%p32 bra 	$L__BB0_38;
	mov.b64 	%fd60, %rd23;
	mul.f64 	%fd61, %fd60, 0d4350000000000000;
	{
	.reg .b32 %temp; 
	mov.b64 	{%temp, %r98}, %fd61;
	}
	shr.u32 	%r99, %r98, 20;
	sub.s32 	%r100, 55, %r99;
	sub.s32 	%r30, %r122, %r100;
	shl.b64 	%rd24, %rd23, %r100;
	setp.gt.s32 	%p33, %r30, 0;
	@%p33 bra 	$L__BB0_37;
	sub.s32 	%r102, 1, %r30;
	shr.u64 	%rd85, %rd24, %r102;
	bra.uni 	$L__BB0_38;
$L__BB0_37:
	add.s32 	%r101, %r30, -1;
	cvt.u64.u32 	%rd66, %r101;
	shl.b64 	%rd67, %rd66, 52;
	add.s64 	%rd85, %rd67, %rd24;
$L__BB0_38:
	mov.b64 	%fd62, %rd85;
	copysign.f64 	%fd80, %fd34, %fd62;
$L__BB0_39:
	setp.neu.f64 	%p37, %fd80, 0d0000000000000000;
	@%p37 bra 	$L__BB0_41;
	ld.param.u64 	%rd77, [_Z11vectorHypotddPdS_d_param_3];
	ld.param.u64 	%rd76, [_Z11vectorHypotddPdS_d_param_2];
	cvta.to.global.u64 	%rd74, %rd76;
	st.global.f64 	[%rd74], %fd18;
	div.rm.f64 	%fd73, %fd34, %fd18;
	cvta.to.global.u64 	%rd75, %rd77;
	st.global.f64 	[%rd75], %fd73;
	mov.b32 	%r115, 1;
	st.shared.u32 	[_ZZ11vectorHypotddPdS_dE4done], %r115;
	bra.uni 	$L__BB0_61;
$L__BB0_41:
	setp.lt.f64 	%p38, %fd18, 0d4000000000000000;
	mov.f64 	%fd83, 0d4000000000000000;
	@%p38 bra 	$L__BB0_60;
	max.u32 	%r104, %r23, %r20;
	setp.lt.u32 	%p39, %r104, 2146435072;
	@%p39 bra 	$L__BB0_46;
	setp.num.f64 	%p47, %fd17, %fd17;
	setp.num.f64 	%p48, %fd19, %fd19;
	and.pred  	%p49, %p48, %p47;
	@%p49 bra 	$L__BB0_45;
	mov.f64 	%fd72, 0d4000000000000000;
	add.rn.f64 	%fd82, %fd18, %fd72;
	bra.uni 	$L__BB0_57;
$L__BB0_45:
	setp.eq.f64 	%p50, %fd19, 0d7FF0000000000000;
	selp.f64 	%fd82, 0dFFF8000000000000, %fd18, %p50;
	bra.uni 	$L__BB0_57;
$L__BB0_46:
	setp.eq.f64 	%p40, %fd17, 0d0000000000000000;
	mov.f64 	%fd82, 0dFFF8000000000000;
	@%p40 bra 	$L__BB0_57;
	setp.ltu.f64 	%p41, %fd19, %fd17;
	mov.f64 	%fd82, %fd18;
	@%p41 bra 	$L__BB0_57;
	{
	.reg .b32 %temp; 
	mov.b64 	{%temp, %r105}, %fd19;
	}
	shr.u32 	%r124, %r105, 20;
	setp.gt.u32 	%p42, %r105, 1048575;
	@%p42 bra 	$L__BB0_50;
	mul.f64 	%fd19, %fd19, 0d4350000000000000;
	{
	.reg .b32 %temp; 
	mov.b64 	{%temp, %r106}, %fd19;
	}
	shr.u32 	%r107, %r106, 20;
	add.s32 	%r108, %r124, %r107;
	add.s32 	%r124, %r108, -54;
$L__BB0_50:
	mov.b64 	%rd68, %fd19;
	and.b64  	%rd69, %rd68, 4503599627370495;
	or.b64  	%rd86, %rd69, 4503599627370496;
	sub.s32 	%r125, %r124, %r22;
$L__BB0_51:
	sub.s64 	%rd70, %rd86, %rd18;
	mov.b64 	%fd68, %rd70;
	{
	.reg .b32 %temp; 
	mov.b64 	{%temp, %r109}, %fd68;
	}
	setp.lt.s32 	%p43, %r109, 0;
	selp.b64 	%rd30, %rd86, %rd70, %p43;
	shl.b64 	%rd86, %rd30, 1;
	add.s32 	%r36, %r125, -1;
	setp.gt.s32 	%p44, %r125, 0;
	mov.u32 	%r125, %r36;
	@%p44 bra 	$L__BB0_51;
	and.b64  	%rd32, %rd30, 9223372036854775807;
	setp.eq.s64 	%p45, %rd32, 0;
	mov.b64 	%rd87, 0;
	@%p45 bra 	$L__BB0_56;
	mov.b64 	%fd69, %rd32;
	mul.f64 	%fd70, %fd69, 0d4350000000000000;
	{
	.reg .b32 %temp; 
	mov.b64 	{%temp, %r110}, %fd70;
	}
	shr.u32 	%r111, %r110, 20;
	sub.s32 	%r112, 55, %r111;
	sub.s32 	%r37, %r22, %r112;
	shl.b64 	%rd33, %rd32, %r112;
	setp.gt.s32 	%p46, %r37, 0;
	@%p46 bra 	$L__BB0_55;
	sub.s32 	%r114, 1, %r37;
	shr.u64 	%rd87, %rd33, %r114;
	bra.uni 	$L__BB0_56;
$L__BB0_55:
	add.s32 	%r113, %r37, -1;
	cvt.u64.u32 	%rd72, %r113;
	shl.b64 	%rd73, %rd72, 52;
	add.s64 	%rd87, %rd73, %rd33;
$L__BB0_56:
	mov.b64 	%fd71, %rd87;
	copysign.f64 	%fd82, %fd18, %fd71;
$L__BB0_57:
	setp.neu.f64 	%p51, %fd82, 0d0000000000000000;
	@%p51 bra 	$L__BB0_59;
	add.f64 	%fd83, %fd18, 0d3FF0000000000000;
	bra.uni 	$L__BB0_60;
$L__BB0_59:
	add.f64 	%fd83, %fd18, 0d4000000000000000;
$L__BB0_60:
	setp.le.f64 	%p52, %fd83, %fd1;
	@%p52 bra 	$L__BB0_26;
$L__BB0_61:
	ret;

}


// ===== COMPILED SASS (sm_100) =====

	.target	sm_100

	.elftype	@"ET_EXEC"


//--------------------- .note.nv.tkinfo           --------------------------
	.section	.note.nv.tkinfo,"",@"SHT_NOTE"
	.sectionflags	@"SHF_NOTE_NV_TKINFO"
	.tkinfo
        /*0018*/ 	.word	0x00000002
        /*0030*/ 	.string	""
        /*0030*/ 	.string	"ptxas"
        /*0030*/ 	.string	"Cuda compilation tools, release 13.0, V13.0.88"
        /*0030*/ 	.string	"Build cuda_13.0.r13.0/compiler.36424714_0"
        /*0030*/ 	.string	"-arch sm_100 -m 64 "



//--------------------- .note.nv.cuinfo           --------------------------
	.section	.note.nv.cuinfo,"",@"SHT_NOTE"
	.sectionflags	@"SHF_NOTE_NV_CUINFO"
        /*0018*/ 	.short	0x0002
        /*001a*/ 	.short	0x0064
        /*001c*/ 	.short	0x0082
	.zero		2


//--------------------- .nv.info                  --------------------------
	.section	.nv.info,"",@"SHT_CUDA_INFO"
	.align	4


	//----- nvinfo : EIATTR_REGCOUNT
	.align		4
        /*0000*/ 	.byte	0x04, 0x2f
        /*0002*/ 	.short	(.L_1 - .L_0)
	.align		4
.L_0:
        /*0004*/ 	.word	index@(_Z11vectorHypotddPdS_d)
        /*0008*/ 	.word	0x0000001c


	//----- nvinfo : EIATTR_FRAME_SIZE
	.align		4
.L_1:
        /*000c*/ 	.byte	0x04, 0x11
        /*000e*/ 	.short	(.L_3 - .L_2)
	.align		4
.L_2:
        /*0010*/ 	.word	index@($__internal_1_$__cuda_sm20_div_ru_f64_v2)
        /*0014*/ 	.word	0x00000000


	//----- nvinfo : EIATTR_FRAME_SIZE
	.align		4
.L_3:
        /*0018*/ 	.byte	0x04, 0x11
        /*001a*/ 	.short	(.L_5 - .L_4)
	.align		4
.L_4:
        /*001c*/ 	.word	index@($__internal_0_$__cuda_sm20_div_rd_f64_v2)
        /*0020*/ 	.word	0x00000000


	//----- nvinfo : EIATTR_FRAME_SIZE
	.align		4
.L_5:
        /*0024*/ 	.byte	0x04, 0x11
        /*0026*/ 	.short	(.L_7 - .L_6)
	.align		4
.L_6:
        /*0028*/ 	.word	index@(_Z11vectorHypotddPdS_d)
        /*002c*/ 	.word	0x00000000


	//----- nvinfo : EIATTR_MIN_STACK_SIZE
	.align		4
.L_7:
        /*0030*/ 	.byte	0x04, 0x12
        /*0032*/ 	.short	(.L_9 - .L_8)
	.align		4
.L_8:
        /*0034*/ 	.word	index@(_Z11vectorHypotddPdS_d)
        /*0038*/ 	.word	0x00000000
.L_9:


//--------------------- .nv.compat                --------------------------
	.section	.nv.compat,"",@"SHT_CUDA_COMPAT_INFO"
	.align	4
        /*0000*/ 	.byte	0x02, 0x09, 0x00, 0x00, 0x02, 0x02, 0x01, 0x00, 0x02, 0x05, 0x05, 0x00, 0x03, 0x07, 0x01, 0x01
        /*0010*/ 	.byte	0x02, 0x03, 0x00, 0x00, 0x02, 0x06, 0x01, 0x00, 0x04, 0x0b, 0x08, 0x00, 0x01, 0x00, 0x00, 0x00
        /*0020*/ 	.byte	0x00, 0x00, 0x00, 0x00


//--------------------- .nv.info._Z11vectorHypotddPdS_d --------------------------
	.section	.nv.info._Z11vectorHypotddPdS_d,"",@"SHT_CUDA_INFO"
	.sectionflags	@""
	.align	4


	//----- nvinfo : EIATTR_CUDA_API_VERSION
	.align		4
        /*0000*/ 	.byte	0x04, 0x37
        /*0002*/ 	.short	(.L_11 - .L_10)
.L_10:
        /*0004*/ 	.word	0x00000082


	//----- nvinfo : EIATTR_KPARAM_INFO
	.align		4
.L_11:
        /*0008*/ 	.byte	0x04, 0x17
        /*000a*/ 	.short	(.L_13 - .L_12)
.L_12:
        /*000c*/ 	.word	0x00000000
        /*0010*/ 	.short	0x0004
        /*0012*/ 	.short	0x0020
        /*0014*/ 	.byte	0x00, 0xf0, 0x21, 0x00


	//----- nvinfo : EIATTR_KPARAM_INFO
	.align		4
.L_13:
        /*0018*/ 	.byte	0x04, 0x17
        /*001a*/ 	.short	(.L_15 - .L_14)
.L_14:
        /*001c*/ 	.word	0x00000000
        /*0020*/ 	.short	0x0003
        /*0022*/ 	.short	0x0018
        /*0024*/ 	.byte	0x00, 0xf5, 0x21, 0x00


	//----- nvinfo : EIATTR_KPARAM_INFO
	.align		4
.L_15:
        /*0028*/ 	.byte	0x04, 0x17
        /*002a*/ 	.short	(.L_17 - .L_16)
.L_16:
        /*002c*/ 	.word	0x00000000
        /*0030*/ 	.short	0x0002
        /*0032*/ 	.short	0x0010
        /*0034*/ 	.byte	0x00, 0xf5, 0x21, 0x00


	//----- nvinfo : EIATTR_KPARAM_INFO
	.align		4
.L_17:
        /*0038*/ 	.byte	0x04, 0x17
        /*003a*/ 	.short	(.L_19 - .L_18)
.L_18:
        /*003c*/ 	.word	0x00000000
        /*0040*/ 	.short	0x0001
        /*0042*/ 	.short	0x0008
        /*0044*/ 	.byte	0x00, 0xf0, 0x21, 0x00


	//----- nvinfo : EIATTR_KPARAM_INFO
	.align		4
.L_19:
        /*0048*/ 	.byte	0x04, 0x17
        /*004a*/ 	.short	(.L_21 - .L_20)
.L_20:
        /*004c*/ 	.word	0x00000000
        /*0050*/ 	.short	0x0000
        /*0052*/ 	.short	0x0000
        /*0054*/ 	.byte	0x00, 0xf0, 0x21, 0x00


	//----- nvinfo : EIATTR_SPARSE_MMA_MASK
	.align		4
.L_21:
        /*0058*/ 	.byte	0x03, 0x50
        /*005a*/ 	.short	0x0000


	//----- nvinfo : EIATTR_MAXREG_COUNT
	.align		4
        /*005c*/ 	.byte	0x03, 0x1b
        /*005e*/ 	.short	0x00ff


	//----- nvinfo : EIATTR_MERCURY_ISA_VERSION
	.align		4
        /*0060*/ 	.byte	0x03, 0x5f
        /*0062*/ 	.short	0x0101


	//----- nvinfo : EIATTR_VRC_CTA_INIT_COUNT
	.align		4
        /*0064*/ 	.byte	0x02, 0x4a
	.zero		1
	.zero		1


	//----- nvinfo : EIATTR_EXIT_INSTR_OFFSETS
	.align		4
        /*0068*/ 	.byte	0x04, 0x1c
        /*006a*/ 	.short	(.L_23 - .L_22)


	//   ....[0]....
.L_22:
        /*006c*/ 	.word	0x000008b0


	//   ....[1]....
        /*0070*/ 	.word	0x00001300


	//   ....[2]....
        /*0074*/ 	.word	0x00001400


	//----- nvinfo : EIATTR_CRS_STACK_SIZE
	.align		4
.L_23:
        /*0078*/ 	.byte	0x04, 0x1e
        /*007a*/ 	.short	(.L_25 - .L_24)
.L_24:
        /*007c*/ 	.word	0x00000000


	//----- nvinfo : EIATTR_CBANK_PARAM_SIZE
	.align		4
.L_25:
        /*0080*/ 	.byte	0x03, 0x19
        /*0082*/ 	.short	0x0028


	//----- nvinfo : EIATTR_PARAM_CBANK
	.align		4
        /*0084*/ 	.byte	0x04, 0x0a
        /*0086*/ 	.short	(.L_27 - .L_26)
	.align		4
.L_26:
        /*0088*/ 	.word	index@(.nv.constant0._Z11vectorHypotddPdS_d)
        /*008c*/ 	.short	0x0380
        /*008e*/ 	.short	0x0028


	//----- nvinfo : EIATTR_SW_WAR
	.align		4
.L_27:
        /*0090*/ 	.byte	0x04, 0x36
        /*0092*/ 	.short	(.L_29 - .L_28)
.L_28:
        /*0094*/ 	.word	0x00000008
.L_29:


//--------------------- .nv.callgraph             --------------------------
	.section	.nv.callgraph,"",@"SHT_CUDA_CALLGRAPH"
	.align	4
	.sectionentsize	8
	.align		4
        /*0000*/ 	.word	0x00000000
	.align		4
        /*0004*/ 	.word	0xffffffff
	.align		4
        /*0008*/ 	.word	0x00000000
	.align		4
        /*000c*/ 	.word	0xfffffffe
	.align		4
        /*0010*/ 	.word	0x00000000
	.align		4
        /*0014*/ 	.word	0xfffffffd
	.align		4
        /*0018*/ 	.word	0x00000000
	.align		4
        /*001c*/ 	.word	0xfffffffc


//--------------------- .text._Z11vectorHypotddPdS_d --------------------------
	.section	.text._Z11vectorHypotddPdS_d,"ax",@progbits
	.align	128
        .global         _Z11vectorHypotddPdS_d
        .type           _Z11vectorHypotddPdS_d,@function
        .size           _Z11vectorHypotddPdS_d,(.L_x_43 - _Z11vectorHypotddPdS_d)
        .other          _Z11vectorHypotddPdS_d,@"STO_CUDA_ENTRY STV_DEFAULT"
_Z11vectorHypotddPdS_d:
.text._Z11vectorHypotddPdS_d:
[----:B------:R-:W-:Y:S08]  /*0000*/  LDC R1, c[0x0][0x37c] ;  /* 0x0000df00ff017b82 */ /* 0x000ff00000000800 */
[----:B------:R-:W0:Y:S01]  /*0010*/  S2UR UR5, SR_CgaCtaId ;  /* 0x00000000000579c3 */ /* 0x000e220000008800 */
[----:B------:R-:W1:Y:S01]  /*0020*/  S2R R2, SR_CTAID.X ;  /* 0x0000000000027919 */ /* 0x000e620000002500 */
[----:B------:R-:W1:Y:S01]  /*0030*/  LDCU UR6, c[0x0][0x360] ;  /* 0x00006c00ff0677ac */ /* 0x000e620008000800 */
[----:B------:R-:W-:Y:S01]  /*0040*/  MOV R0, 0xc0 ;  /* 0x000000c000007802 */ /* 0x000fe20000000f00 */
[----:B------:R-:W1:Y:S01]  /*0050*/  S2R R3, SR_TID.X ;  /* 0x0000000000037919 */ /* 0x000e620000002100 */
[----:B------:R-:W-:-:S02]  /*0060*/  UMOV UR4, 0x400 ;  /* 0x0000040000047882 */ /* 0x000fc40000000000 */
[----:B0-----:R-:W-:-:S09]  /*0070*/  ULEA UR4, UR5, UR4, 0x18 ;  /* 0x0000000405047291 */ /* 0x001fd2000f8ec0ff */
[----:B------:R-:W-:Y:S01]  /*0080*/  STS [UR4], RZ ;  /* 0x000000ffff007988 */ /* 0x000fe20008000804 */
[----:B-1----:R-:W-:-:S06]  /*0090*/  IMAD R2, R2, UR6, R3 ;  /* 0x0000000602027c24 */ /* 0x002fcc000f8e0203 */
[----:B------:R-:W0:Y:S02]  /*00a0*/  I2F.F64.U32 R2, R2 ;  /* 0x0000000200027312 */ /* 0x000e240000201800 */
[----:B0-----:R-:W-:Y:S05]  /*00b0*/  CALL.REL.NOINC `($__internal_1_$__cuda_sm20_div_ru_f64_v2) ;  /* 0x0000001800047944 */ /* 0x001fea0003c00000 */
[----:B------:R-:W0:Y:S01]  /*00c0*/  FRND.F64.CEIL R8, R8 ;  /* 0x0000000800087313 */ /* 0x000e220000309800 */
[----:B------:R-:W-:Y:S01]  /*00d0*/  BSSY.RECONVERGENT B1, `(.L_x_0) ;  /* 0x000007c000017945 */ /* 0x000fe20003800200 */
[----:B------:R-:W-:Y:S02]  /*00e0*/  IMAD.MOV.U32 R4, RZ, RZ, 0x0 ;  /* 0x00000000ff047424 */ /* 0x000fe400078e00ff */
[----:B------:R-:W-:Y:S01]  /*00f0*/  IMAD.MOV.U32 R5, RZ, RZ, 0x40000000 ;  /* 0x40000000ff057424 */ /* 0x000fe200078e00ff */
[C---:B0-----:R-:W-:Y:S02]  /*0100*/  DMUL R6, R2.reuse, R8 ;  /* 0x0000000802067228 */ /* 0x041fe40000000000 */
[----:B------:R-:W-:-:S06]  /*0110*/  DADD R2, R2, 1 ;  /* 0x3ff0000002027429 */ /* 0x000fcc0000000000 */
[----:B------:R-:W-:Y:S02]  /*0120*/  DSETP.GEU.AND P0, PT, R6, 2, PT ;  /* 0x400000000600742a */ /* 0x000fe40003f0e000 */
[----:B------:R-:W-:-:S12]  /*0130*/  DMUL R2, R8, R2 ;  /* 0x0000000208027228 */ /* 0x000fd80000000000 */
[----:B------:R-:W-:Y:S05]  /*0140*/  @!P0 BRA `(.L_x_1) ;  /* 0x0000000400d08947 */ /* 0x000fea0003800000 */
[----:B------:R-:W-:Y:S01]  /*0150*/  LOP3.LUT R5, R7, 0x7fffffff, RZ, 0xc0, !PT ;  /* 0x7fffffff07057812 */ /* 0x000fe200078ec0ff */
[----:B------:R-:W-:Y:S01]  /*0160*/  BSSY.RECONVERGENT B0, `(.L_x_2) ;  /* 0x000006f000007945 */ /* 0x000fe20003800200 */
[----:B------:R-:W-:Y:S02]  /*0170*/  IMAD.MOV.U32 R4, RZ, RZ, R6 ;  /* 0x000000ffff047224 */ /* 0x000fe400078e0006 */
[----:B------:R-:W-:-:S04]  /*0180*/  VIMNMX.U32 R0, PT, PT, R5, 0x40000000, !PT ;  /* 0x4000000005007848 */ /* 0x000fc80007fe0000 */
[----:B------:R-:W-:-:S13]  /*0190*/  ISETP.GE.U32.AND P0, PT, R0, 0x7ff00000, PT ;  /* 0x7ff000000000780c */ /* 0x000fda0003f06070 */
[----:B------:R-:W-:Y:S05]  /*01a0*/  @!P0 BRA `(.L_x_3) ;  /* 0x0000000000188947 */ /* 0x000fea0003800000 */
[----:B------:R-:W-:-:S14]  /*01b0*/  DSETP.NAN.AND P0, PT, R4, R4, PT ;  /* 0x000000040400722a */ /* 0x000fdc0003f08000 */
[----:B------:R-:W-:Y:S02]  /*01c0*/  @!P0 DSETP.NEU.AND P1, PT, R4, +INF , PT ;  /* 0x7ff000000400842a */ /* 0x000fe40003f2d000 */
[----:B------:R-:W-:-:S06]  /*01d0*/  @P0 DADD R8, R6, 2 ;  /* 0x4000000006080429 */ /* 0x000fcc0000000000 */
[----:B------:R-:W-:Y:S02]  /*01e0*/  @!P0 FSEL R8, R6, RZ, P1 ;  /* 0x000000ff06088208 */ /* 0x000fe40000800000 */
[----:B------:R-:W-:Y:S01]  /*01f0*/  @!P0 FSEL R9, R7, -QNAN , P1 ;  /* 0xfff8000007098808 */ /* 0x000fe20000800000 */
[----:B------:R-:W-:Y:S06]  /*0200*/  BRA `(.L_x_4) ;  /* 0x0000000400907947 */ /* 0x000fec0003800000 */
.L_x_3:
[----:B------:R-:W-:Y:S01]  /*0210*/  DSETP.GE.AND P0, PT, R4, 2, PT ;  /* 0x400000000400742a */ /* 0x000fe20003f06000 */
[----:B------:R-:W-:Y:S02]  /*0220*/  IMAD.MOV.U32 R8, RZ, RZ, R6 ;  /* 0x000000ffff087224 */ /* 0x000fe400078e0006 */
[----:B------:R-:W-:-:S11]  /*0230*/  IMAD.MOV.U32 R9, RZ, RZ, R7 ;  /* 0x000000ffff097224 */ /* 0x000fd600078e0007 */
[----:B------:R-:W-:Y:S05]  /*0240*/  @!P0 BRA `(.L_x_4) ;  /* 0x0000000400808947 */ /* 0x000fea0003800000 */
[----:B------:R-:W-:Y:S01]  /*0250*/  ISETP.GT.U32.AND P0, PT, R5, 0xfffff, PT ;  /* 0x000fffff0500780c */ /* 0x000fe20003f04070 */
[----:B------:R-:W-:Y:S01]  /*0260*/  BSSY.RECONVERGENT B2, `(.L_x_5) ;  /* 0x000001f000027945 */ /* 0x000fe20003800200 */
[----:B------:R-:W-:-:S11]  /*0270*/  SHF.R.U32.HI R9, RZ, 0x14, R5 ;  /* 0x00000014ff097819 */ /* 0x000fd60000011605 */
[----:B------:R-:W-:-:S10]  /*0280*/  @!P0 DMUL R4, R4, 1.80143985094819840000e+16 ;  /* 0x4350000004048828 */ /* 0x000fd40000000000 */
[C---:B------:R-:W-:Y:S02]  /*0290*/  @!P0 LEA.HI R0, R5.reuse, R9, RZ, 0xc ;  /* 0x0000000905008211 */ /* 0x040fe400078f60ff */
[----:B------:R-:W-:-:S03]  /*02a0*/  LOP3.LUT R11, R5, 0xfffff, RZ, 0xc0, !PT ;  /* 0x000fffff050b7812 */ /* 0x000fc600078ec0ff */
[----:B------:R-:W-:Y:S01]  /*02b0*/  @!P0 VIADD R9, R0, 0xffffffca ;  /* 0xffffffca00098836 */ /* 0x000fe20000000000 */
[----:B------:R-:W-:Y:S01]  /*02c0*/  LOP3.LUT R11, R11, 0x100000, RZ, 0xfc, !PT ;  /* 0x001000000b0b7812 */ /* 0x000fe200078efcff */
[----:B------:R-:W-:Y:S02]  /*02d0*/  IMAD.MOV.U32 R0, RZ, RZ, RZ ;  /* 0x000000ffff007224 */ /* 0x000fe400078e00ff */
[----:B------:R-:W-:-:S05]  /*02e0*/  VIADD R12, R9, 0xfffffc00 ;  /* 0xfffffc00090c7836 */ /* 0x000fca0000000000 */
[----:B------:R-:W-:-:S04]  /*02f0*/  VIMNMX R13, PT, PT, RZ, R12, PT ;  /* 0x0000000cff0d7248 */ /* 0x000fc80003fe0100 */
[----:B------:R-:W-:-:S05]  /*0300*/  IADD3 R9, PT, PT, R9, -0x400, -R13 ;  /* 0xfffffc0009097810 */ /* 0x000fca0007ffe80d */
[----:B------:R-:W-:-:S05]  /*0310*/  VIADD R9, R9, 0x1 ;  /* 0x0000000109097836 */ /* 0x000fca0000000000 */
[----:B------:R-:W-:Y:S01]  /*0320*/  LOP3.LUT P0, R14, R9, 0x3, RZ, 0xc0, !PT ;  /* 0x00000003090e7812 */ /* 0x000fe2000780c0ff */
[----:B------:R-:W-:Y:S02]  /*0330*/  IMAD.MOV.U32 R9, RZ, RZ, R4 ;  /* 0x000000ffff097224 */ /* 0x000fe400078e0004 */
[----:B------:R-:W-:-:S10]  /*0340*/  IMAD.MOV.U32 R4, RZ, RZ, R12 ;  /* 0x000000ffff047224 */ /* 0x000fd400078e000c */
[----:B------:R-:W-:Y:S05]  /*0350*/  @!P0 BRA `(.L_x_6) ;  /* 0x00000000003c8947 */ /* 0x000fea0003800000 */
[----:B------:R-:W-:Y:S01]  /*0360*/  BSSY.RECONVERGENT B3, `(.L_x_6) ;  /* 0x000000e000037945 */ /* 0x000fe20003800200 */
[----:B------:R-:W-:Y:S02]  /*0370*/  IMAD.MOV.U32 R5, RZ, RZ, RZ ;  /* 0x000000ffff057224 */ /* 0x000fe400078e00ff */
[----:B------:R-:W-:-:S07]  /*0380*/  IMAD.MOV.U32 R4, RZ, RZ, R12 ;  /* 0x000000ffff047224 */ /* 0x000fce00078e000c */
.L_x_7:
[----:B------:R-:W-:Y:S01]  /*0390*/  VIADD R5, R5, 0x1 ;  /* 0x0000000105057836 */ /* 0x000fe20000000000 */
[----:B------:R-:W-:Y:S01]  /*03a0*/  IADD3 R10, P0, PT, R9, -R0, RZ ;  /* 0x80000000090a7210 */ /* 0x000fe20007f1e0ff */
[----:B------:R-:W-:-:S03]  /*03b0*/  VIADD R4, R4, 0xffffffff ;  /* 0xffffffff04047836 */ /* 0x000fc60000000000 */
[----:B------:R-:W-:Y:S02]  /*03c0*/  ISETP.NE.AND P1, PT, R5, R14, PT ;  /* 0x0000000e0500720c */ /* 0x000fe40003f25270 */
[----:B------:R-:W-:-:S04]  /*03d0*/  IADD3.X R8, PT, PT, R11, -0x100001, RZ, P0, !PT ;  /* 0xffefffff0b087810 */ /* 0x000fc800007fe4ff */
[----:B------:R-:W-:-:S04]  /*03e0*/  ISETP.GE.AND P0, PT, R8, RZ, PT ;  /* 0x000000ff0800720c */ /* 0x000fc80003f06270 */
[----:B------:R-:W-:Y:S02]  /*03f0*/  SEL R10, R9, R10, !P0 ;  /* 0x0000000a090a7207 */ /* 0x000fe40004000000 */
[----:B------:R-:W-:-:S03]  /*0400*/  SEL R8, R11, R8, !P0 ;  /* 0x000000080b087207 */ /* 0x000fc60004000000 */
[C---:B------:R-:W-:Y:S01]  /*0410*/  IMAD.SHL.U32 R9, R10.reuse, 0x2, RZ ;  /* 0x000000020a097824 */ /* 0x040fe200078e00ff */
[----:B------:R-:W-:Y:S01]  /*0420*/  SHF.L.U64.HI R11, R10, 0x1, R8 ;  /* 0x000000010a0b7819 */ /* 0x000fe20000010208 */
[----:B------:R-:W-:Y:S06]  /*0430*/  @P1 BRA `(.L_x_7) ;  /* 0xfffffffc00d41947 */ /* 0x000fec000383ffff */
[----:B------:R-:W-:Y:S05]  /*0440*/  BSYNC.RECONVERGENT B3 ;  /* 0x0000000000037941 */ /* 0x000fea0003800200 */
.L_x_6:
[----:B------:R-:W-:Y:S05]  /*0450*/  BSYNC.RECONVERGENT B2 ;  /* 0x0000000000027941 */ /* 0x000fea0003800200 */
.L_x_5:
[----:B------:R-:W-:Y:S01]  /*0460*/  IMAD.IADD R5, R12, 0x1, -R13 ;  /* 0x000000010c057824 */ /* 0x000fe200078e0a0d */
[----:B------:R-:W-:Y:S04]  /*0470*/  BSSY.RECONVERGENT B2, `(.L_x_8) ;  /* 0x0000025000027945 */ /* 0x000fe80003800200 */
[----:B------:R-:W-:-:S13]  /*0480*/  ISETP.GE.U32.AND P0, PT, R5, 0x3, PT ;  /* 0x000000030500780c */ /* 0x000fda0003f06070 */
[----:B------:R-:W-:Y:S05]  /*0490*/  @!P0 BRA `(.L_x_9) ;  /* 0x0000000000888947 */ /* 0x000fea0003800000 */
[----:B------:R-:W-:Y:S01]  /*04a0*/  BSSY.RECONVERGENT B3, `(.L_x_10) ;  /* 0x0000020000037945 */ /* 0x000fe20003800200 */
.L_x_11:
[----:B------:R-:W-:Y:S02]  /*04b0*/  IADD3 R8, P0, PT, R9, -R0, RZ ;  /* 0x8000000009087210 */ /* 0x000fe40007f1e0ff */
[C---:B------:R-:W-:Y:S01]  /*04c0*/  ISETP.GT.AND P1, PT, R4.reuse, 0x3, PT ;  /* 0x000000030400780c */ /* 0x040fe20003f24270 */
[----:B------:R-:W-:Y:S01]  /*04d0*/  VIADD R4, R4, 0xfffffffc ;  /* 0xfffffffc04047836 */ /* 0x000fe20000000000 */
[----:B------:R-:W-:-:S04]  /*04e0*/  IADD3.X R10, PT, PT, R11, -0x100001, RZ, P0, !PT ;  /* 0xffefffff0b0a7810 */ /* 0x000fc800007fe4ff */
[----:B------:R-:W-:-:S04]  /*04f0*/  ISETP.GE.AND P0, PT, R10, RZ, PT ;  /* 0x000000ff0a00720c */ /* 0x000fc80003f06270 */
[----:B------:R-:W-:Y:S02]  /*0500*/  SEL R8, R9, R8, !P0 ;  /* 0x0000000809087207 */ /* 0x000fe40004000000 */
[----:B------:R-:W-:-:S03]  /*0510*/  SEL R11, R11, R10, !P0 ;  /* 0x0000000a0b0b7207 */ /* 0x000fc60004000000 */
[C---:B------:R-:W-:Y:S01]  /*0520*/  IMAD.SHL.U32 R5, R8.reuse, 0x2, RZ ;  /* 0x0000000208057824 */ /* 0x040fe200078e00ff */
[----:B------:R-:W-:-:S04]  /*0530*/  SHF.L.U64.HI R11, R8, 0x1, R11 ;  /* 0x00000001080b7819 */ /* 0x000fc8000001020b */
[----:B------:R-:W-:-:S04]  /*0540*/  IADD3 R9, P0, PT, R5, -R0, RZ ;  /* 0x8000000005097210 */ /* 0x000fc80007f1e0ff */
        /* <DEDUP_REMOVED lines=22> */
.L_x_10:
[----:B------:R-:W-:-:S07]  /*06b0*/  IMAD.MOV.U32 R10, RZ, RZ, R5 ;  /* 0x000000ffff0a7224 */ /* 0x000fce00078e0005 */
.L_x_9:
[----:B------:R-:W-:Y:S05]  /*06c0*/  BSYNC.RECONVERGENT B2 ;  /* 0x0000000000027941 */ /* 0x000fea0003800200 */
.L_x_8:
[----:B------:R-:W-:Y:S01]  /*06d0*/  LOP3.LUT R9, R8, 0x7fffffff, RZ, 0xc0, !PT ;  /* 0x7fffffff08097812 */ /* 0x000fe200078ec0ff */
[----:B------:R-:W-:Y:S01]  /*06e0*/  BSSY.RECONVERGENT B2, `(.L_x_12) ;  /* 0x0000014000027945 */ /* 0x000fe20003800200 */
[----:B------:R-:W-:Y:S01]  /*06f0*/  ISETP.NE.U32.AND P0, PT, R10, RZ, PT ;  /* 0x000000ff0a00720c */ /* 0x000fe20003f05070 */
[----:B------:R-:W-:Y:S02]  /*0700*/  IMAD.MOV.U32 R5, RZ, RZ, RZ ;  /* 0x000000ffff057224 */ /* 0x000fe400078e00ff */
[----:B------:R-:W-:Y:S01]  /*0710*/  IMAD.MOV.U32 R11, RZ, RZ, RZ ;  /* 0x000000ffff0b7224 */ /* 0x000fe200078e00ff */
[----:B------:R-:W-:-:S13]  /*0720*/  ISETP.NE.AND.EX P0, PT, R9, RZ, PT, P0 ;  /* 0x000000ff0900720c */ /* 0x000fda0003f05300 */
[----:B------:R-:W-:Y:S05]  /*0730*/  @!P0 BRA `(.L_x_13) ;  /* 0x0000000000388947 */ /* 0x000fea0003800000 */
[----:B------:R-:W-:-:S06]  /*0740*/  IMAD.MOV.U32 R8, RZ, RZ, R10 ;  /* 0x000000ffff087224 */ /* 0x000fcc00078e000a */
[----:B------:R-:W-:-:S10]  /*0750*/  DMUL R4, R8, 1.80143985094819840000e+16 ;  /* 0x4350000008047828 */ /* 0x000fd40000000000 */
[----:B------:R-:W-:-:S04]  /*0760*/  SHF.R.U32.HI R4, RZ, 0x14, R5 ;  /* 0x00000014ff047819 */ /* 0x000fc80000011605 */
[----:B------:R-:W-:-:S04]  /*0770*/  IADD3 R5, PT, PT, -R4, 0x37, RZ ;  /* 0x0000003704057810 */ /* 0x000fc80007ffe1ff */
[----:B------:R-:W-:Y:S02]  /*0780*/  IADD3 R4, PT, PT, -R5, 0x400, RZ ;  /* 0x0000040005047810 */ /* 0x000fe40007ffe1ff */
[-C--:B------:R-:W-:Y:S02]  /*0790*/  SHF.L.U64.HI R9, R10, R5.reuse, R9 ;  /* 0x000000050a097219 */ /* 0x080fe40000010209 */
[----:B------:R-:W-:Y:S02]  /*07a0*/  ISETP.GT.AND P0, PT, R4, RZ, PT ;  /* 0x000000ff0400720c */ /* 0x000fe40003f04270 */
[----:B------:R-:W-:-:S11]  /*07b0*/  SHF.L.U32 R10, R10, R5, RZ ;  /* 0x000000050a0a7219 */ /* 0x000fd600000006ff */
[C---:B------:R-:W-:Y:S01]  /*07c0*/  @!P0 IADD3 R0, PT, PT, -R4.reuse, 0x1, RZ ;  /* 0x0000000104008810 */ /* 0x040fe20007ffe1ff */
[----:B------:R-:W-:-:S03]  /*07d0*/  @P0 VIADD R4, R4, 0xffffffff ;  /* 0xffffffff04040836 */ /* 0x000fc60000000000 */
[--C-:B------:R-:W-:Y:S02]  /*07e0*/  @!P0 SHF.R.U64 R5, R10, R0, R9.reuse ;  /* 0x000000000a058219 */ /* 0x100fe40000001209 */
[----:B------:R-:W-:Y:S02]  /*07f0*/  @P0 IADD3 R5, P1, PT, RZ, R10, RZ ;  /* 0x0000000aff050210 */ /* 0x000fe40007f3e0ff */
[----:B------:R-:W-:-:S03]  /*0800*/  @!P0 SHF.R.U32.HI R11, RZ, R0, R9 ;  /* 0x00000000ff0b8219 */ /* 0x000fc60000011609 */
[----:B------:R-:W-:-:S08]  /*0810*/  @P0 IMAD.U32.X R11, R4, 0x100000, R9, P1 ;  /* 0x00100000040b0824 */ /* 0x000fd000008e0409 */
.L_x_13:
[----:B------:R-:W-:Y:S05]  /*0820*/  BSYNC.RECONVERGENT B2 ;  /* 0x0000000000027941 */ /* 0x000fea0003800200 */
.L_x_12:
[----:B------:R-:W-:Y:S01]  /*0830*/  LOP3.LUT R9, R11, 0x80000000, R7, 0xb8, !PT ;  /* 0x800000000b097812 */ /* 0x000fe200078eb807 */
[----:B------:R-:W-:-:S07]  /*0840*/  IMAD.MOV.U32 R8, RZ, RZ, R5 ;  /* 0x000000ffff087224 */ /* 0x000fce00078e0005 */
.L_x_4:
[----:B------:R-:W-:Y:S05]  /*0850*/  BSYNC.RECONVERGENT B0 ;  /* 0x0000000000007941 */ /* 0x000fea0003800200 */
.L_x_2:
[----:B------:R-:W-:-:S14]  /*0860*/  DSETP.NEU.AND P0, PT, R8, RZ, PT ;  /* 0x000000ff0800722a */ /* 0x000fdc0003f0d000 */
[C---:B------:R-:W-:Y:S02]  /*0870*/  @!P0 DADD R4, R6.reuse, 1 ;  /* 0x3ff0000006048429 */ /* 0x040fe40000000000 */
[----:B------:R-:W-:-:S11]  /*0880*/  @P0 DADD R4, R6, 2 ;  /* 0x4000000006040429 */ /* 0x000fd60000000000 */
.L_x_1:
[----:B------:R-:W-:Y:S05]  /*0890*/  BSYNC.RECONVERGENT B1 ;  /* 0x0000000000017941 */ /* 0x000fea0003800200 */
.L_x_0:
[----:B------:R-:W-:-:S14]  /*08a0*/  DSETP.GTU.AND P0, PT, R4, R2, PT ;  /* 0x000000020400722a */ /* 0x000fdc0003f0c000 */
[----:B------:R-:W-:Y:S05]  /*08b0*/  @P0 EXIT ;  /* 0x000000000000094d */ /* 0x000fea0003800000 */
[----:B------:R-:W0:Y:S01]  /*08c0*/  LDC.64 R6, c[0x0][0x388] ;  /* 0x0000e200ff067b82 */ /* 0x000e220000000a00 */
[----:B------:R-:W1:Y:S01]  /*08d0*/  LDCU.64 UR8, c[0x0][0x358] ;  /* 0x00006b00ff0877ac */ /* 0x000e620008000a00 */
[----:B------:R-:W-:Y:S01]  /*08e0*/  UMOV UR4, URZ ;  /* 0x000000ff00047c82 */ /* 0x000fe20008000000 */
[----:B0-----:R-:W-:-:S04]  /*08f0*/  LOP3.LUT R7, R7, 0x7fffffff, RZ, 0xc0, !PT ;  /* 0x7fffffff07077812 */ /* 0x001fc800078ec0ff */
[----:B------:R-:W-:Y:S02]  /*0900*/  ISETP.GE.U32.AND P0, PT, R7, 0x100000, PT ;  /* 0x001000000700780c */ /* 0x000fe40003f06070 */
[----:B------:R-:W-:Y:S01]  /*0910*/  DMUL R8, R6, 1.80143985094819840000e+16 ;  /* 0x4350000006087828 */ /* 0x000fe20000000000 */
[----:B------:R-:W-:-:S09]  /*0920*/  SHF.R.U32.HI R0, RZ, 0x14, R7 ;  /* 0x00000014ff007819 */ /* 0x000fd20000011607 */
[C---:B------:R-:W-:Y:S02]  /*0930*/  FSEL R12, R9.reuse, R7, !P0 ;  /* 0x00000007090c7208 */ /* 0x040fe40004000000 */
[----:B------:R-:W-:Y:S02]  /*0940*/  LEA.HI R9, R9, R0, RZ, 0xc ;  /* 0x0000000009097211 */ /* 0x000fe400078f60ff */
[----:B------:R-:W-:Y:S02]  /*0950*/  LOP3.LUT R12, R12, 0xfffff, RZ, 0xc0, !PT ;  /* 0x000fffff0c0c7812 */ /* 0x000fe400078ec0ff */
[----:B------:R-:W-:Y:S01]  /*0960*/  FSEL R13, R8, R6, !P0 ;  /* 0x00000006080d7208 */ /* 0x000fe20004000000 */
[----:B------:R-:W-:Y:S01]  /*0970*/  @!P0 VIADD R0, R9, 0xffffffca ;  /* 0xffffffca09008836 */ /* 0x000fe20000000000 */
[----:B-1----:R-:W-:-:S07]  /*0980*/  LOP3.LUT R12, R12, 0x100000, RZ, 0xfc, !PT ;  /* 0x001000000c0c7812 */ /* 0x002fce00078efcff */
.L_x_31:
[----:B------:R-:W-:Y:S01]  /*0990*/  LOP3.LUT R11, R5, 0x7fffffff, RZ, 0xc0, !PT ;  /* 0x7fffffff050b7812 */ /* 0x000fe200078ec0ff */
[----:B------:R-:W-:Y:S01]  /*09a0*/  BSSY.RECONVERGENT B0, `(.L_x_14) ;  /* 0x000004d000007945 */ /* 0x000fe20003800200 */
[----:B------:R-:W-:Y:S02]  /*09b0*/  IMAD.MOV.U32 R9, RZ, RZ, R5 ;  /* 0x000000ffff097224 */ /* 0x000fe400078e0005 */
[----:B------:R-:W-:Y:S01]  /*09c0*/  VIMNMX.U32 R8, PT, PT, R7, R11, !PT ;  /* 0x0000000b07087248 */ /* 0x000fe20007fe0000 */
[----:B------:R-:W-:-:S03]  /*09d0*/  IMAD.MOV.U32 R10, RZ, RZ, R4 ;  /* 0x000000ffff0a7224 */ /* 0x000fc600078e0004 */
[----:B------:R-:W-:Y:S01]  /*09e0*/  ISETP.GE.U32.AND P0, PT, R8, 0x7ff00000, PT ;  /* 0x7ff000000800780c */ /* 0x000fe20003f06070 */
[----:B------:R-:W-:-:S12]  /*09f0*/  IMAD.MOV.U32 R8, RZ, RZ, R4 ;  /* 0x000000ffff087224 */ /* 0x000fd800078e0004 */
[----:B------:R-:W-:Y:S05]  /*0a00*/  @!P0 BRA `(.L_x_15) ;  /* 0x0000000000348947 */ /* 0x000fea0003800000 */
[----:B------:R-:W0:Y:S01]  /*0a10*/  LDCU.64 UR6, c[0x0][0x388] ;  /* 0x00007100ff0677ac */ /* 0x000e220008000a00 */
[----:B------:R-:W1:Y:S01]  /*0a20*/  LDC.64 R18, c[0x0][0x388] ;  /* 0x0000e200ff127b82 */ /* 0x000e620000000a00 */
[----:B------:R-:W-:Y:S02]  /*0a30*/  DSETP.NEU.AND P0, PT, R6, +INF , PT ;  /* 0x7ff000000600742a */ /* 0x000fe40003f0d000 */
[----:B------:R-:W-:Y:S02]  /*0a40*/  DSETP.NAN.AND P1, PT, R10, R10, PT ;  /* 0x0000000a0a00722a */ /* 0x000fe40003f28000 */
[----:B0-----:R-:W-:Y:S02]  /*0a50*/  DADD R14, R4, UR6 ;  /* 0x00000006040e7e29 */ /* 0x001fe40008000000 */
[----:B-1----:R-:W-:Y:S02]  /*0a60*/  FSEL R17, R18, RZ, P0 ;  /* 0x000000ff12117208 */ /* 0x002fe40000000000 */
[----:B------:R-:W-:Y:S01]  /*0a70*/  FSEL R19, R19, -QNAN , P0 ;  /* 0xfff8000013137808 */ /* 0x000fe20000000000 */
[----:B------:R-:W-:-:S05]  /*0a80*/  DSETP.NAN.AND P0, PT, R6, R6, PT ;  /* 0x000000060600722a */ /* 0x000fca0003f08000 */
[-C--:B------:R-:W-:Y:S02]  /*0a90*/  FSEL R17, R17, R14.reuse, !P1 ;  /* 0x0000000e11117208 */ /* 0x080fe40004800000 */
[-C--:B------:R-:W-:Y:S02]  /*0aa0*/  FSEL R19, R19, R15.reuse, !P1 ;  /* 0x0000000f13137208 */ /* 0x080fe40004800000 */
[----:B------:R-:W-:Y:S02]  /*0ab0*/  FSEL R16, R17, R14, !P0 ;  /* 0x0000000e11107208 */ /* 0x000fe40004000000 */
[----:B------:R-:W-:Y:S01]  /*0ac0*/  FSEL R17, R19, R15, !P0 ;  /* 0x0000000f13117208 */ /* 0x000fe20004000000 */
[----:B------:R-:W-:Y:S06]  /*0ad0*/  BRA `(.L_x_16) ;  /* 0x0000000000e47947 */ /* 0x000fec0003800000 */
.L_x_15:
[----:B------:R-:W-:Y:S01]  /*0ae0*/  DSETP.NEU.AND P0, PT, R10, RZ, PT ;  /* 0x000000ff0a00722a */ /* 0x000fe20003f0d000 */
[----:B------:R-:W-:Y:S02]  /*0af0*/  IMAD.MOV.U32 R16, RZ, RZ, 0x0 ;  /* 0x00000000ff107424 */ /* 0x000fe400078e00ff */
[----:B------:R-:W-:-:S11]  /*0b00*/  IMAD.MOV.U32 R17, RZ, RZ, -0x80000 ;  /* 0xfff80000ff117424 */ /* 0x000fd600078e00ff */
[----:B------:R-:W-:Y:S05]  /*0b10*/  @!P0 BRA `(.L_x_16) ;  /* 0x0000000000d48947 */ /* 0x000fea0003800000 */
[----:B------:R-:W0:Y:S01]  /*0b20*/  LDCU.64 UR6, c[0x0][0x388] ;  /* 0x00007100ff0677ac */ /* 0x000e220008000a00 */
[----:B------:R-:W-:Y:S01]  /*0b30*/  DSETP.GE.AND P0, PT, R6, R10, PT ;  /* 0x0000000a0600722a */ /* 0x000fe20003f06000 */
[----:B0-----:R-:W-:Y:S02]  /*0b40*/  IMAD.U32 R16, RZ, RZ, UR6 ;  /* 0x00000006ff107e24 */ /* 0x001fe4000f8e00ff */
[----:B------:R-:W-:-:S11]  /*0b50*/  IMAD.U32 R17, RZ, RZ, UR7 ;  /* 0x00000007ff117e24 */ /* 0x000fd6000f8e00ff */
[----:B------:R-:W-:Y:S05]  /*0b60*/  @!P0 BRA `(.L_x_16) ;  /* 0x0000000000c08947 */ /* 0x000fea0003800000 */
[----:B------:R-:W-:Y:S01]  /*0b70*/  ISETP.GT.U32.AND P0, PT, R11, 0xfffff, PT ;  /* 0x000fffff0b00780c */ /* 0x000fe20003f04070 */
[----:B------:R-:W-:Y:S01]  /*0b80*/  IMAD.MOV.U32 R16, RZ, RZ, R10 ;  /* 0x000000ffff107224 */ /* 0x000fe200078e000a */
[--C-:B------:R-:W-:Y:S01]  /*0b90*/  SHF.R.U32.HI R19, RZ, 0x14, R11.reuse ;  /* 0x00000014ff137819 */ /* 0x100fe2000001160b */
[----:B------:R-:W-:Y:S01]  /*0ba0*/  IMAD.MOV.U32 R17, RZ, RZ, R11 ;  /* 0x000000ffff117224 */ /* 0x000fe200078e000b */
[----:B------:R-:W-:Y:S01]  /*0bb0*/  BSSY.RECONVERGENT B1, `(.L_x_17) ;  /* 0x0000013000017945 */ /* 0x000fe20003800200 */
[----:B------:R-:W-:Y:S02]  /*0bc0*/  IMAD.MOV.U32 R21, RZ, RZ, R13 ;  /* 0x000000ffff157224 */ /* 0x000fe400078e000d */
[----:B------:R-:W-:-:S06]  /*0bd0*/  IMAD.MOV.U32 R20, RZ, RZ, R12 ;  /* 0x000000ffff147224 */ /* 0x000fcc00078e000c */
[----:B------:R-:W-:-:S10]  /*0be0*/  @!P0 DMUL R16, R10, 1.80143985094819840000e+16 ;  /* 0x435000000a108828 */ /* 0x000fd40000000000 */
[C---:B------:R-:W-:Y:S02]  /*0bf0*/  @!P0 LEA.HI R15, R17.reuse, R19, RZ, 0xc ;  /* 0x00000013110f8211 */ /* 0x040fe400078f60ff */
[----:B------:R-:W-:-:S03]  /*0c00*/  LOP3.LUT R14, R17, 0xfffff, RZ, 0xc0, !PT ;  /* 0x000fffff110e7812 */ /* 0x000fc600078ec0ff */
[----:B------:R-:W-:Y:S01]  /*0c10*/  @!P0 VIADD R19, R15, 0xffffffca ;  /* 0xffffffca0f138836 */ /* 0x000fe20000000000 */
[----:B------:R-:W-:-:S03]  /*0c20*/  LOP3.LUT R23, R14, 0x100000, RZ, 0xfc, !PT ;  /* 0x001000000e177812 */ /* 0x000fc600078efcff */
[----:B------:R-:W-:-:S07]  /*0c30*/  IMAD.IADD R18, R0, 0x1, -R19 ;  /* 0x0000000100127824 */ /* 0x000fce00078e0a13 */
.L_x_18:
[----:B------:R-:W-:Y:S02]  /*0c40*/  IADD3 R14, P0, PT, -R16, R21, RZ ;  /* 0x00000015100e7210 */ /* 0x000fe40007f1e1ff */
[C---:B------:R-:W-:Y:S01]  /*0c50*/  ISETP.GT.AND P1, PT, R18.reuse, RZ, PT ;  /* 0x000000ff1200720c */ /* 0x040fe20003f24270 */
[----:B------:R-:W-:Y:S02]  /*0c60*/  VIADD R18, R18, 0xffffffff ;  /* 0xffffffff12127836 */ /* 0x000fe40000000000 */
[----:B------:R-:W-:-:S05]  /*0c70*/  IMAD.X R15, R20, 0x1, ~R23, P0 ;  /* 0x00000001140f7824 */ /* 0x000fca00000e0e17 */
[----:B------:R-:W-:-:S04]  /*0c80*/  ISETP.GE.AND P0, PT, R15, RZ, PT ;  /* 0x000000ff0f00720c */ /* 0x000fc80003f06270 */
[----:B------:R-:W-:Y:S02]  /*0c90*/  SEL R14, R21, R14, !P0 ;  /* 0x0000000e150e7207 */ /* 0x000fe40004000000 */
[----:B------:R-:W-:-:S03]  /*0ca0*/  SEL R25, R20, R15, !P0 ;  /* 0x0000000f14197207 */ /* 0x000fc60004000000 */
[C---:B------:R-:W-:Y:S01]  /*0cb0*/  IMAD.SHL.U32 R21, R14.reuse, 0x2, RZ ;  /* 0x000000020e157824 */ /* 0x040fe200078e00ff */
[----:B------:R-:W-:Y:S01]  /*0cc0*/  SHF.L.U64.HI R20, R14, 0x1, R25 ;  /* 0x000000010e147819 */ /* 0x000fe20000010219 */
[----:B------:R-:W-:Y:S06]  /*0cd0*/  @P1 BRA `(.L_x_18) ;  /* 0xfffffffc00d81947 */ /* 0x000fec000383ffff */
[----:B------:R-:W-:Y:S05]  /*0ce0*/  BSYNC.RECONVERGENT B1 ;  /* 0x0000000000017941 */ /* 0x000fea0003800200 */
.L_x_17:
[----:B------:R-:W0:Y:S01]  /*0cf0*/  LDC R16, c[0x0][0x38c] ;  /* 0x0000e300ff107b82 */ /* 0x000e220000000800 */
[----:B------:R-:W-:Y:S01]  /*0d00*/  LOP3.LUT R15, R25, 0x7fffffff, RZ, 0xc0, !PT ;  /* 0x7fffffff190f7812 */ /* 0x000fe200078ec0ff */
[----:B------:R-:W-:Y:S01]  /*0d10*/  BSSY.RECONVERGENT B1, `(.L_x_19) ;  /* 0x0000013000017945 */ /* 0x000fe20003800200 */
[----:B------:R-:W-:Y:S01]  /*0d20*/  ISETP.NE.U32.AND P0, PT, R14, RZ, PT ;  /* 0x000000ff0e00720c */ /* 0x000fe20003f05070 */
[----:B------:R-:W-:Y:S02]  /*0d30*/  IMAD.MOV.U32 R21, RZ, RZ, RZ ;  /* 0x000000ffff157224 */ /* 0x000fe400078e00ff */
[----:B------:R-:W-:Y:S01]  /*0d40*/  IMAD.MOV.U32 R17, RZ, RZ, RZ ;  /* 0x000000ffff117224 */ /* 0x000fe200078e00ff */
[----:B------:R-:W-:-:S13]  /*0d50*/  ISETP.NE.AND.EX P0, PT, R15, RZ, PT, P0 ;  /* 0x000000ff0f00720c */ /* 0x000fda0003f05300 */
[----:B------:R-:W-:Y:S05]  /*0d60*/  @!P0 BRA `(.L_x_20) ;  /* 0x0000000000348947 */ /* 0x000fea0003800000 */
[----:B------:R-:W-:-:S10]  /*0d70*/  DMUL R20, R14, 1.80143985094819840000e+16 ;  /* 0x435000000e147828 */ /* 0x000fd40000000000 */
[----:B------:R-:W-:-:S04]  /*0d80*/  SHF.R.U32.HI R20, RZ, 0x14, R21 ;  /* 0x00000014ff147819 */ /* 0x000fc80000011615 */
[----:B------:R-:W-:-:S04]  /*0d90*/  IADD3 R17, PT, PT, -R20, 0x37, RZ ;  /* 0x0000003714117810 */ /* 0x000fc80007ffe1ff */
[CC--:B------:R-:W-:Y:S01]  /*0da0*/  SHF.L.U64.HI R23, R14.reuse, R17.reuse, R15 ;  /* 0x000000110e177219 */ /* 0x0c0fe2000001020f */
[----:B------:R-:W-:Y:S01]  /*0db0*/  IMAD.IADD R19, R19, 0x1, -R17 ;  /* 0x0000000113137824 */ /* 0x000fe200078e0a11 */
[----:B------:R-:W-:-:S04]  /*0dc0*/  SHF.L.U32 R15, R14, R17, RZ ;  /* 0x000000110e0f7219 */ /* 0x000fc800000006ff */
[----:B------:R-:W-:-:S13]  /*0dd0*/  ISETP.GT.AND P0, PT, R19, RZ, PT ;  /* 0x000000ff1300720c */ /* 0x000fda0003f04270 */
[----:B------:R-:W-:-:S04]  /*0de0*/  @!P0 IADD3 R14, PT, PT, -R19, 0x1, RZ ;  /* 0x00000001130e8810 */ /* 0x000fc80007ffe1ff */
[-CC-:B------:R-:W-:Y:S02]  /*0df0*/  @!P0 SHF.R.U64 R21, R15, R14.reuse, R23.reuse ;  /* 0x0000000e0f158219 */ /* 0x180fe40000001217 */
[----:B------:R-:W-:Y:S01]  /*0e00*/  @P0 IADD3 R21, P1, PT, RZ, R15, RZ ;  /* 0x0000000fff150210 */ /* 0x000fe20007f3e0ff */
[----:B------:R-:W-:Y:S01]  /*0e10*/  @P0 VIADD R15, R19, 0xffffffff ;  /* 0xffffffff130f0836 */ /* 0x000fe20000000000 */
[----:B------:R-:W-:-:S03]  /*0e20*/  @!P0 SHF.R.U32.HI R17, RZ, R14, R23 ;  /* 0x0000000eff118219 */ /* 0x000fc60000011617 */
[----:B------:R-:W-:-:S08]  /*0e30*/  @P0 IMAD.U32.X R17, R15, 0x100000, R23, P1 ;  /* 0x001000000f110824 */ /* 0x000fd000008e0417 */
.L_x_20:
[----:B------:R-:W-:Y:S05]  /*0e40*/  BSYNC.RECONVERGENT B1 ;  /* 0x0000000000017941 */ /* 0x000fea0003800200 */
.L_x_19:
[----:B0-----:R-:W-:Y:S01]  /*0e50*/  LOP3.LUT R17, R17, 0x80000000, R16, 0xb8, !PT ;  /* 0x8000000011117812 */ /* 0x001fe200078eb810 */
[----:B------:R-:W-:-:S07]  /*0e60*/  IMAD.MOV.U32 R16, RZ, RZ, R21 ;  /* 0x000000ffff107224 */ /* 0x000fce00078e0015 */
.L_x_16:
[----:B------:R-:W-:Y:S05]  /*0e70*/  BSYNC.RECONVERGENT B0 ;  /* 0x0000000000007941 */ /* 0x000fea0003800200 */
.L_x_14:
[----:B------:R-:W-:-:S14]  /*0e80*/  DSETP.NEU.AND P0, PT, R16, RZ, PT ;  /* 0x000000ff1000722a */ /* 0x000fdc0003f0d000 */
[----:B------:R-:W-:Y:S05]  /*0e90*/  @!P0 BRA `(.L_x_21) ;  /* 0x00000004001c8947 */ /* 0x000fea0003800000 */
[----:B------:R-:W-:Y:S01]  /*0ea0*/  DSETP.GEU.AND P0, PT, R4, 2, PT ;  /* 0x400000000400742a */ /* 0x000fe20003f0e000 */
[----:B------:R-:W-:Y:S01]  /*0eb0*/  BSSY.RECONVERGENT B0, `(.L_x_22) ;  /* 0x0000042000007945 */ /* 0x000fe20003800200 */
[----:B------:R-:W-:Y:S02]  /*0ec0*/  IMAD.MOV.U32 R4, RZ, RZ, 0x0 ;  /* 0x00000000ff047424 */ /* 0x000fe400078e00ff */
[----:B------:R-:W-:-:S10]  /*0ed0*/  IMAD.MOV.U32 R5, RZ, RZ, 0x40000000 ;  /* 0x40000000ff057424 */ /* 0x000fd400078e00ff */
[----:B------:R-:W-:Y:S05]  /*0ee0*/  @!P0 BRA `(.L_x_23) ;  /* 0x0000000000f88947 */ /* 0x000fea0003800000 */
[----:B------:R-:W-:Y:S01]  /*0ef0*/  VIMNMX.U32 R4, PT, PT, R11, 0x40000000, !PT ;  /* 0x400000000b047848 */ /* 0x000fe20007fe0000 */
[----:B------:R-:W-:Y:S03]  /*0f00*/  BSSY.RECONVERGENT B1, `(.L_x_24) ;  /* 0x0000039000017945 */ /* 0x000fe60003800200 */
        /* <DEDUP_REMOVED lines=8> */
.L_x_25:
        /* <DEDUP_REMOVED lines=8> */
[C---:B------:R-:W-:Y:S01]  /*1010*/  @!P0 LEA.HI R4, R11.reuse, R5, RZ, 0xc ;  /* 0x000000050b048211 */ /* 0x040fe200078f60ff */
[----:B------:R-:W-:Y:S01]  /*1020*/  IMAD.MOV.U32 R15, RZ, RZ, R10 ;  /* 0x000000ffff0f7224 */ /* 0x000fe200078e000a */
[----:B------:R-:W-:-:S03]  /*1030*/  LOP3.LUT R14, R11, 0xfffff, RZ, 0xc0, !PT ;  /* 0x000fffff0b0e7812 */ /* 0x000fc600078ec0ff */
[----:B------:R-:W-:Y:S01]  /*1040*/  @!P0 VIADD R5, R4, 0xffffffca ;  /* 0xffffffca04058836 */ /* 0x000fe20000000000 */
[----:B------:R-:W-:-:S03]  /*1050*/  LOP3.LUT R14, R14, 0x100000, RZ, 0xfc, !PT ;  /* 0x001000000e0e7812 */ /* 0x000fc600078efcff */
[----:B------:R-:W-:-:S07]  /*1060*/  VIADD R10, R5, 0xfffffc00 ;  /* 0xfffffc00050a7836 */ /* 0x000fce0000000000 */
.L_x_28:
[----:B------:R-:W-:Y:S02]  /*1070*/  IADD3 R4, P0, PT, R15, -UR4, RZ ;  /* 0x800000040f047c10 */ /* 0x000fe4000ff1e0ff */
[C---:B------:R-:W-:Y:S01]  /*1080*/  ISETP.GT.AND P1, PT, R10.reuse, RZ, PT ;  /* 0x000000ff0a00720c */ /* 0x040fe20003f24270 */
[----:B------:R-:W-:Y:S01]  /*1090*/  VIADD R10, R10, 0xffffffff ;  /* 0xffffffff0a0a7836 */ /* 0x000fe20000000000 */
        /* <DEDUP_REMOVED lines=8> */
.L_x_27:
        /* <DEDUP_REMOVED lines=10> */
[----:B------:R-:W-:Y:S02]  /*11c0*/  IADD3 R10, PT, PT, -R11, 0x400, RZ ;  /* 0x000004000b0a7810 */ /* 0x000fe40007ffe1ff */
[-C--:B------:R-:W-:Y:S02]  /*11d0*/  SHF.L.U64.HI R17, R4, R11.reuse, R5 ;  /* 0x0000000b04117219 */ /* 0x080fe40000010205 */
[----:B------:R-:W-:Y:S02]  /*11e0*/  ISETP.GT.AND P0, PT, R10, RZ, PT ;  /* 0x000000ff0a00720c */ /* 0x000fe40003f04270 */
[----:B------:R-:W-:-:S11]  /*11f0*/  SHF.L.U32 R5, R4, R11, RZ ;  /* 0x0000000b04057219 */ /* 0x000fd600000006ff */
[----:B------:R-:W-:-:S04]  /*1200*/  @!P0 IADD3 R4, PT, PT, -R10, 0x1, RZ ;  /* 0x000000010a048810 */ /* 0x000fc80007ffe1ff */
[-CC-:B------:R-:W-:Y:S02]  /*1210*/  @!P0 SHF.R.U64 R11, R5, R4.reuse, R17.reuse ;  /* 0x00000004050b8219 */ /* 0x180fe40000001211 */
[----:B------:R-:W-:Y:S01]  /*1220*/  @P0 IADD3 R11, P1, PT, RZ, R5, RZ ;  /* 0x00000005ff0b0210 */ /* 0x000fe20007f3e0ff */
[----:B------:R-:W-:Y:S01]  /*1230*/  @P0 VIADD R5, R10, 0xffffffff ;  /* 0xffffffff0a050836 */ /* 0x000fe20000000000 */
[----:B------:R-:W-:-:S03]  /*1240*/  @!P0 SHF.R.U32.HI R15, RZ, R4, R17 ;  /* 0x00000004ff0f8219 */ /* 0x000fc60000011611 */
[----:B------:R-:W-:-:S08]  /*1250*/  @P0 IMAD.U32.X R15, R5, 0x100000, R17, P1 ;  /* 0x00100000050f0824 */ /* 0x000fd000008e0411 */
.L_x_30:
[----:B------:R-:W-:Y:S05]  /*1260*/  BSYNC.RECONVERGENT B2 ;  /* 0x0000000000027941 */ /* 0x000fea0003800200 */
.L_x_29:
[----:B------:R-:W-:Y:S01]  /*1270*/  LOP3.LUT R5, R15, 0x80000000, R9, 0xb8, !PT ;  /* 0x800000000f057812 */ /* 0x000fe200078eb809 */
[----:B------:R-:W-:-:S07]  /*1280*/  IMAD.MOV.U32 R4, RZ, RZ, R11 ;  /* 0x000000ffff047224 */ /* 0x000fce00078e000b */
.L_x_26:
[----:B------:R-:W-:Y:S05]  /*1290*/  BSYNC.RECONVERGENT B1 ;  /* 0x0000000000017941 */ /* 0x000fea0003800200 */
.L_x_24:
[----:B------:R-:W-:-:S14]  /*12a0*/  DSETP.NEU.AND P0, PT, R4, RZ, PT ;  /* 0x000000ff0400722a */ /* 0x000fdc0003f0d000 */
[C---:B------:R-:W-:Y:S02]  /*12b0*/  @!P0 DADD R4, R8.reuse, 1 ;  /* 0x3ff0000008048429 */ /* 0x040fe40000000000 */
[----:B------:R-:W-:-:S11]  /*12c0*/  @P0 DADD R4, R8, 2 ;  /* 0x4000000008040429 */ /* 0x000fd60000000000 */
.L_x_23:
[----:B------:R-:W-:Y:S05]  /*12d0*/  BSYNC.RECONVERGENT B0 ;  /* 0x0000000000007941 */ /* 0x000fea0003800200 */
.L_x_22:
[----:B------:R-:W-:-:S14]  /*12e0*/  DSETP.GTU.AND P0, PT, R4, R2, PT ;  /* 0x000000020400722a */ /* 0x000fdc0003f0c000 */
[----:B------:R-:W-:Y:S05]  /*12f0*/  @!P0 BRA `(.L_x_31) ;  /* 0xfffffff400a48947 */ /* 0x000fea000383ffff */
[----:B------:R-:W-:Y:S05]  /*1300*/  EXIT ;  /* 0x000000000000794d */ /* 0x000fea0003800000 */
.L_x_21:
[----:B------:R-:W0:Y:S01]  /*1310*/  LDC.64 R2, c[0x0][0x390] ;  /* 0x0000e400ff027b82 */ /* 0x000e220000000a00 */
[----:B------:R-:W-:Y:S01]  /*1320*/  IMAD.MOV.U32 R9, RZ, RZ, R4 ;  /* 0x000000ffff097224 */ /* 0x000fe200078e0004 */
[----:B------:R-:W-:Y:S01]  /*1330*/  MOV R0, 0x1370 ;  /* 0x0000137000007802 */ /* 0x000fe20000000f00 */
[----:B------:R-:W-:Y:S01]  /*1340*/  IMAD.MOV.U32 R14, RZ, RZ, R5 ;  /* 0x000000ffff0e7224 */ /* 0x000fe200078e0005 */
[----:B0-----:R0:W-:Y:S06]  /*1350*/  STG.E.64 desc[UR8][R2.64], R4 ;  /* 0x0000000402007986 */ /* 0x0011ec000c101b08 */
[----:B0-----:R-:W-:Y:S05]  /*1360*/  CALL.REL.NOINC `($__internal_0_$__cuda_sm20_div_rd_f64_v2) ;  /* 0x0000000000287944 */ /* 0x001fea0003c00000 */
[----:B------:R-:W0:Y:S01]  /*1370*/  S2UR UR6, SR_CgaCtaId ;  /* 0x00000000000679c3 */ /* 0x000e220000008800 */
[----:B------:R-:W-:Y:S01]  /*1380*/  UMOV UR5, 0x400 ;  /* 0x0000040000057882 */ /* 0x000fe20000000000 */
[----:B------:R-:W-:Y:S02]  /*1390*/  IMAD.MOV.U32 R0, RZ, RZ, 0x1 ;  /* 0x00000001ff007424 */ /* 0x000fe400078e00ff */
[----:B------:R-:W-:Y:S02]  /*13a0*/  IMAD.MOV.U32 R2, RZ, RZ, R6 ;  /* 0x000000ffff027224 */ /* 0x000fe400078e0006 */
[----:B------:R-:W-:Y:S02]  /*13b0*/  IMAD.MOV.U32 R3, RZ, RZ, R7 ;  /* 0x000000ffff037224 */ /* 0x000fe400078e0007 */
[----:B------:R-:W1:Y:S01]  /*13c0*/  LDC.64 R4, c[0x0][0x398] ;  /* 0x0000e600ff047b82 */ /* 0x000e620000000a00 */
[----:B0-----:R-:W-:Y:S02]  /*13d0*/  ULEA UR5, UR6, UR5, 0x18 ;  /* 0x0000000506057291 */ /* 0x001fe4000f8ec0ff */
[----:B-1----:R-:W-:Y:S07]  /*13e0*/  STG.E.64 desc[UR8][R4.64], R2 ;  /* 0x0000000204007986 */ /* 0x002fee000c101b08 */
[----:B------:R-:W-:Y:S01]  /*13f0*/  STS [UR5], R0 ;  /* 0x00000000ff007988 */ /* 0x000fe20008000805 */
[----:B------:R-:W-:Y:S05]  /*1400*/  EXIT ;  /* 0x000000000000794d */ /* 0x000fea0003800000 */
        .weak           $__internal_0_$__cuda_sm20_div_rd_f64_v2
        .type           $__internal_0_$__cuda_sm20_div_rd_f64_v2,@function
        .size           $__internal_0_$__cuda_sm20_div_rd_f64_v2,($__internal_1_$__cuda_sm20_div_ru_f64_v2 - $__internal_0_$__cuda_sm20_div_rd_f64_v2)
$__internal_0_$__cuda_sm20_div_rd_f64_v2:
[----:B------:R-:W0:Y:S01]  /*1410*/  LDC.64 R10, c[0x0][0x388] ;  /* 0x0000e200ff0a7b82 */ /* 0x000e220000000a00 */
[C---:B------:R-:W-:Y:S01]  /*1420*/  LOP3.LUT R7, R14.reuse, 0x7ff00000, RZ, 0xc0, !PT ;  /* 0x7ff000000e077812 */ /* 0x040fe200078ec0ff */
[----:B------:R-:W-:Y:S01]  /*1430*/  IMAD.MOV.U32 R6, RZ, RZ, 0x1ca00000 ;  /* 0x1ca00000ff067424 */ /* 0x000fe200078e00ff */
[----:B------:R-:W-:Y:S01]  /*1440*/  LOP3.LUT R4, R14, 0x800fffff, RZ, 0xc0, !PT ;  /* 0x800fffff0e047812 */ /* 0x000fe200078ec0ff */
[----:B------:R-:W-:Y:S03]  /*1450*/  BSSY.RECONVERGENT B0, `(.L_x_32) ;  /* 0x0000042000007945 */ /* 0x000fe60003800200 */
[----:B------:R-:W-:Y:S01]  /*1460*/  LOP3.LUT R5, R4, 0x3ff00000, RZ, 0xfc, !PT ;  /* 0x3ff0000004057812 */ /* 0x000fe200078efcff */
[----:B------:R-:W-:Y:S01]  /*1470*/  IMAD.MOV.U32 R4, RZ, RZ, R9 ;  /* 0x000000ffff047224 */ /* 0x000fe200078e0009 */
[C---:B0-----:R-:W-:Y:S01]  /*1480*/  FSETP.GEU.AND P1, PT, |R11|.reuse, 1.469367938527859385e-39, PT ;  /* 0x001000000b00780b */ /* 0x041fe20003f2e200 */
[----:B------:R-:W-:Y:S01]  /*1490*/  IMAD.MOV.U32 R2, RZ, RZ, R10 ;  /* 0x000000ffff027224 */ /* 0x000fe200078e000a */
[----:B------:R-:W-:-:S04]  /*14a0*/  LOP3.LUT R8, R11, 0x7ff00000, RZ, 0xc0, !PT ;  /* 0x7ff000000b087812 */ /* 0x000fc800078ec0ff */
[----:B------:R-:W-:-:S04]  /*14b0*/  ISETP.GE.U32.AND P0, PT, R8, R7, PT ;  /* 0x000000070800720c */ /* 0x000fc80003f06070 */
[----:B------:R-:W-:Y:S02]  /*14c0*/  SEL R6, R6, 0x63400000, !P0 ;  /* 0x6340000006067807 */ /* 0x000fe40004000000 */
[----:B------:R-:W-:Y:S02]  /*14d0*/  FSETP.GEU.AND P0, PT, |R14|, 1.469367938527859385e-39, PT ;  /* 0x001000000e00780b */ /* 0x000fe40003f0e200 */
[C-C-:B------:R-:W-:Y:S02]  /*14e0*/  @!P1 LOP3.LUT R12, R6.reuse, 0x80000000, R11.reuse, 0xf8, !PT ;  /* 0x80000000060c9812 */ /* 0x140fe400078ef80b */
[----:B------:R-:W-:-:S03]  /*14f0*/  LOP3.LUT R3, R6, 0x800fffff, R11, 0xf8, !PT ;  /* 0x800fffff06037812 */ /* 0x000fc600078ef80b */
[----:B------:R-:W-:Y:S02]  /*1500*/  @!P1 VIADD R13, R12, 0x100000 ;  /* 0x001000000c0d9836 */ /* 0x000fe40000000000 */
[----:B------:R-:W-:-:S06]  /*1510*/  @!P1 IMAD.MOV.U32 R12, RZ, RZ, RZ ;  /* 0x000000ffff0c9224 */ /* 0x000fcc00078e00ff */
[----:B------:R-:W-:Y:S01]  /*1520*/  @!P1 DFMA R2, R2, 2, -R12 ;  /* 0x400000000202982b */ /* 0x000fe2000000080c */
[----:B------:R-:W-:Y:S02]  /*1530*/  IMAD.MOV.U32 R12, RZ, RZ, R9 ;  /* 0x000000ffff0c7224 */ /* 0x000fe400078e0009 */
[----:B------:R-:W-:Y:S02]  /*1540*/  IMAD.MOV.U32 R13, RZ, RZ, R14 ;  /* 0x000000ffff0d7224 */ /* 0x000fe400078e000e */
[----:B------:R-:W-:Y:S02]  /*1550*/  IMAD.MOV.U32 R14, RZ, RZ, R8 ;  /* 0x000000ffff0e7224 */ /* 0x000fe400078e0008 */
[----:B------:R-:W-:Y:S02]  /*1560*/  IMAD.MOV.U32 R9, RZ, RZ, R7 ;  /* 0x000000ffff097224 */ /* 0x000fe400078e0007 */
[----:B------:R-:W-:Y:S01]  /*1570*/  @!P0 DMUL R4, R12, 8.98846567431157953865e+307 ;  /* 0x7fe000000c048828 */ /* 0x000fe20000000000 */
[----:B------:R-:W-:-:S05]  /*1580*/  @!P1 LOP3.LUT R14, R3, 0x7ff00000, RZ, 0xc0, !PT ;  /* 0x7ff00000030e9812 */ /* 0x000fca00078ec0ff */
[----:B------:R-:W-:-:S04]  /*1590*/  VIADD R15, R14, 0xffffffff ;  /* 0xffffffff0e0f7836 */ /* 0x000fc80000000000 */
[----:B------:R-:W-:Y:S02]  /*15a0*/  @!P0 LOP3.LUT R9, R5, 0x7ff00000, RZ, 0xc0, !PT ;  /* 0x7ff0000005098812 */ /* 0x000fe400078ec0ff */
[----:B------:R-:W-:-:S03]  /*15b0*/  ISETP.GT.U32.AND P0, PT, R15, 0x7feffffe, PT ;  /* 0x7feffffe0f00780c */ /* 0x000fc60003f04070 */
[----:B------:R-:W-:-:S05]  /*15c0*/  VIADD R16, R9, 0xffffffff ;  /* 0xffffffff09107836 */ /* 0x000fca0000000000 */
[----:B------:R-:W-:-:S13]  /*15d0*/  ISETP.GT.U32.OR P0, PT, R16, 0x7feffffe, P0 ;  /* 0x7feffffe1000780c */ /* 0x000fda0000704470 */
[----:B------:R-:W-:Y:S05]  /*15e0*/  @P0 BRA `(.L_x_33) ;  /* 0x0000000000480947 */ /* 0x000fea0003800000 */
[----:B------:R-:W0:Y:S01]  /*15f0*/  MUFU.RCP64H R11, R5 ;  /* 0x00000005000b7308 */ /* 0x000e220000001800 */
[----:B------:R-:W-:Y:S01]  /*1600*/  IMAD.MOV.U32 R10, RZ, RZ, 0x1 ;  /* 0x00000001ff0a7424 */ /* 0x000fe200078e00ff */
[----:B------:R-:W-:-:S04]  /*1610*/  VIADDMNMX R7, R8, -R7, 0xb9600000, !PT ;  /* 0xb960000008077446 */ /* 0x000fc80007800907 */
[----:B------:R-:W-:Y:S01]  /*1620*/  VIMNMX R7, PT, PT, R7, 0x46a00000, PT ;  /* 0x46a0000007077848 */ /* 0x000fe20003fe0100 */
[----:B0-----:R-:W-:-:S08]  /*1630*/  DFMA R12, R10, -R4, 1 ;  /* 0x3ff000000a0c742b */ /* 0x001fd00000000804 */
[----:B------:R-:W-:-:S08]  /*1640*/  DFMA R12, R12, R12, R12 ;  /* 0x0000000c0c0c722b */ /* 0x000fd0000000000c */
[----:B------:R-:W-:-:S08]  /*1650*/  DFMA R12, R10, R12, R10 ;  /* 0x0000000c0a0c722b */ /* 0x000fd0000000000a */
[----:B------:R-:W-:-:S08]  /*1660*/  DFMA R10, R12, -R4, 1 ;  /* 0x3ff000000c0a742b */ /* 0x000fd00000000804 */
[----:B------:R-:W-:-:S08]  /*1670*/  DFMA R10, R12, R10, R12 ;  /* 0x0000000a0c0a722b */ /* 0x000fd0000000000c */
[----:B------:R-:W-:-:S08]  /*1680*/  DMUL R12, R10, R2 ;  /* 0x000000020a0c7228 */ /* 0x000fd00000000000 */
[----:B------:R-:W-:-:S08]  /*1690*/  DFMA R14, R12, -R4, R2 ;  /* 0x800000040c0e722b */ /* 0x000fd00000000002 */
[----:B------:R-:W-:-:S08]  /*16a0*/  DFMA R14, R10, R14, R12 ;  /* 0x0000000e0a0e722b */ /* 0x000fd0000000000c */
[----:B------:R-:W-:-:S08]  /*16b0*/  DFMA.RM R2, R14, -R4, R2 ;  /* 0x800000040e02722b */ /* 0x000fd00000004002 */
[----:B------:R-:W-:Y:S01]  /*16c0*/  DFMA.RM R10, R10, R2, R14 ;  /* 0x000000020a0a722b */ /* 0x000fe2000000400e */
[----:B------:R-:W-:Y:S01]  /*16d0*/  IADD3 R3, PT, PT, R7, 0x7fe00000, -R6 ;  /* 0x7fe0000007037810 */ /* 0x000fe20007ffe806 */
[----:B------:R-:W-:-:S06]  /*16e0*/  IMAD.MOV.U32 R2, RZ, RZ, RZ ;  /* 0x000000ffff027224 */ /* 0x000fcc00078e00ff */
[----:B------:R-:W-:Y:S01]  /*16f0*/  DMUL.RM R2, R2, R10 ;  /* 0x0000000a02027228 */ /* 0x000fe20000004000 */
[----:B------:R-:W-:Y:S10]  /*1700*/  BRA `(.L_x_34) ;  /* 0x0000000000587947 */ /* 0x000ff40003800000 */
.L_x_33:
[----:B------:R-:W0:Y:S02]  /*1710*/  LDC.64 R2, c[0x0][0x388] ;  /* 0x0000e200ff027b82 */ /* 0x000e240000000a00 */
[----:B0-----:R-:W-:-:S14]  /*1720*/  DSETP.NAN.AND P0, PT, R2, R2, PT ;  /* 0x000000020200722a */ /* 0x001fdc0003f08000 */
[----:B------:R-:W-:Y:S05]  /*1730*/  @P0 BRA `(.L_x_35) ;  /* 0x0000000000440947 */ /* 0x000fea0003800000 */
[----:B------:R-:W-:-:S14]  /*1740*/  DSETP.NAN.AND P0, PT, R12, R12, PT ;  /* 0x0000000c0c00722a */ /* 0x000fdc0003f08000 */
[----:B------:R-:W-:Y:S05]  /*1750*/  @P0 BRA `(.L_x_36) ;  /* 0x0000000000300947 */ /* 0x000fea0003800000 */
[----:B------:R-:W-:Y:S01]  /*1760*/  ISETP.NE.AND P0, PT, R14, R9, PT ;  /* 0x000000090e00720c */ /* 0x000fe20003f05270 */
[----:B------:R-:W-:Y:S02]  /*1770*/  IMAD.MOV.U32 R2, RZ, RZ, 0x0 ;  /* 0x00000000ff027424 */ /* 0x000fe400078e00ff */
[----:B------:R-:W-:-:S10]  /*1780*/  IMAD.MOV.U32 R3, RZ, RZ, -0x80000 ;  /* 0xfff80000ff037424 */ /* 0x000fd400078e00ff */
[----:B------:R-:W-:Y:S05]  /*1790*/  @!P0 BRA `(.L_x_34) ;  /* 0x0000000000348947 */ /* 0x000fea0003800000 */
[----:B------:R-:W-:Y:S02]  /*17a0*/  ISETP.NE.AND P0, PT, R14, 0x7ff00000, PT ;  /* 0x7ff000000e00780c */ /* 0x000fe40003f05270 */
[----:B------:R-:W-:Y:S02]  /*17b0*/  LOP3.LUT R3, R13, 0x80000000, R11, 0x48, !PT ;  /* 0x800000000d037812 */ /* 0x000fe400078e480b */
[----:B------:R-:W-:-:S13]  /*17c0*/  ISETP.EQ.OR P0, PT, R9, RZ, !P0 ;  /* 0x000000ff0900720c */ /* 0x000fda0004702670 */
[----:B------:R-:W-:Y:S01]  /*17d0*/  @P0 LOP3.LUT R4, R3, 0x7ff00000, RZ, 0xfc, !PT ;  /* 0x7ff0000003040812 */ /* 0x000fe200078efcff */
[----:B------:R-:W-:Y:S02]  /*17e0*/  @!P0 IMAD.MOV.U32 R2, RZ, RZ, RZ ;  /* 0x000000ffff028224 */ /* 0x000fe400078e00ff */
[----:B------:R-:W-:Y:S02]  /*17f0*/  @P0 IMAD.MOV.U32 R2, RZ, RZ, RZ ;  /* 0x000000ffff020224 */ /* 0x000fe400078e00ff */
[----:B------:R-:W-:Y:S01]  /*1800*/  @P0 IMAD.MOV.U32 R3, RZ, RZ, R4 ;  /* 0x000000ffff030224 */ /* 0x000fe200078e0004 */
[----:B------:R-:W-:Y:S06]  /*1810*/  BRA `(.L_x_34) ;  /* 0x0000000000147947 */ /* 0x000fec0003800000 */
.L_x_36:
[----:B------:R-:W-:Y:S01]  /*1820*/  LOP3.LUT R3, R13, 0x80000, RZ, 0xfc, !PT ;  /* 0x000800000d037812 */ /* 0x000fe200078efcff */
[----:B------:R-:W-:Y:S01]  /*1830*/  IMAD.MOV.U32 R2, RZ, RZ, R12 ;  /* 0x000000ffff027224 */ /* 0x000fe200078e000c */
[----:B------:R-:W-:Y:S06]  /*1840*/  BRA `(.L_x_34) ;  /* 0x0000000000087947 */ /* 0x000fec0003800000 */
.L_x_35:
[----:B------:R-:W-:Y:S01]  /*1850*/  LOP3.LUT R3, R11, 0x80000, RZ, 0xfc, !PT ;  /* 0x000800000b037812 */ /* 0x000fe200078efcff */
[----:B------:R-:W-:-:S07]  /*1860*/  IMAD.MOV.U32 R2, RZ, RZ, R10 ;  /* 0x000000ffff027224 */ /* 0x000fce00078e000a */
.L_x_34:
[----:B------:R-:W-:Y:S05]  /*1870*/  BSYNC.RECONVERGENT B0 ;  /* 0x0000000000007941 */ /* 0x000fea0003800200 */
.L_x_32:
[----:B------:R-:W-:Y:S02]  /*1880*/  IMAD.MOV.U32 R6, RZ, RZ, R2 ;  /* 0x000000ffff067224 */ /* 0x000fe400078e0002 */
[----:B------:R-:W-:Y:S02]  /*1890*/  IMAD.MOV.U32 R7, RZ, RZ, R3 ;  /* 0x000000ffff077224 */ /* 0x000fe400078e0003 */
[----:B------:R-:W-:Y:S02]  /*18a0*/  IMAD.MOV.U32 R2, RZ, RZ, R0 ;  /* 0x000000ffff027224 */ /* 0x000fe400078e0000 */
[----:B------:R-:W-:-:S04]  /*18b0*/  IMAD.MOV.U32 R3, RZ, RZ, 0x0 ;  /* 0x00000000ff037424 */ /* 0x000fc800078e00ff */
[----:B------:R-:W-:Y:S05]  /*18c0*/  RET.REL.NODEC R2 `(_Z11vectorHypotddPdS_d) ;  /* 0xffffffe402cc7950 */ /* 0x000fea0003c3ffff */
        .weak           $__internal_1_$__cuda_sm20_div_ru_f64_v2
        .type           $__internal_1_$__cuda_sm20_div_ru_f64_v2,@function
        .size           $__internal_1_$__cuda_sm20_div_ru_f64_v2,(.L_x_43 - $__internal_1_$__cuda_sm20_div_ru_f64_v2)
$__internal_1_$__cuda_sm20_div_ru_f64_v2:
[----:B------:R-:W0:Y:S01]  /*18d0*/  LDC.64 R12, c[0x0][0x3a0] ;  /* 0x0000e800ff0c7b82 */ /* 0x000e220000000a00 */
[----:B------:R-:W-:-:S07]  /*18e0*/  IMAD.MOV.U32 R8, RZ, RZ, 0x1ca00000 ;  /* 0x1ca00000ff087424 */ /* 0x000fce00078e00ff */
[----:B------:R-:W1:Y:S01]  /*18f0*/  LDC.64 R14, c[0x0][0x380] ;  /* 0x0000e000ff0e7b82 */ /* 0x000e620000000a00 */
[C---:B0-----:R-:W-:Y:S02]  /*1900*/  FSETP.GEU.AND P0, PT, |R13|.reuse, 1.469367938527859385e-39, PT ;  /* 0x001000000d00780b */ /* 0x041fe40003f0e200 */
[C---:B------:R-:W-:Y:S02]  /*1910*/  LOP3.LUT R9, R13.reuse, 0x7ff00000, RZ, 0xc0, !PT ;  /* 0x7ff000000d097812 */ /* 0x040fe400078ec0ff */
[----:B------:R-:W-:-:S03]  /*1920*/  LOP3.LUT R6, R13, 0x800fffff, RZ, 0xc0, !PT ;  /* 0x800fffff0d067812 */ /* 0x000fc600078ec0ff */
[----:B------:R-:W-:Y:S01]  /*1930*/  IMAD.MOV.U32 R11, RZ, RZ, R9 ;  /* 0x000000ffff0b7224 */ /* 0x000fe200078e0009 */
[C---:B-1----:R-:W-:Y:S01]  /*1940*/  FSETP.GEU.AND P2, PT, |R15|.reuse, 1.469367938527859385e-39, PT ;  /* 0x001000000f00780b */ /* 0x042fe20003f4e200 */
[----:B------:R-:W-:Y:S01]  /*1950*/  IMAD.MOV.U32 R4, RZ, RZ, R14 ;  /* 0x000000ffff047224 */ /* 0x000fe200078e000e */
[----:B------:R-:W-:Y:S02]  /*1960*/  LOP3.LUT R10, R15, 0x7ff00000, RZ, 0xc0, !PT ;  /* 0x7ff000000f0a7812 */ /* 0x000fe400078ec0ff */
[----:B------:R-:W-:Y:S01]  /*1970*/  LOP3.LUT R7, R6, 0x3ff00000, RZ, 0xfc, !PT ;  /* 0x3ff0000006077812 */ /* 0x000fe200078efcff */
[----:B------:R-:W0:Y:S01]  /*1980*/  @!P0 LDC.64 R18, c[0x0][0x3a0] ;  /* 0x0000e800ff128b82 */ /* 0x000e220000000a00 */
[----:B------:R-:W-:Y:S01]  /*1990*/  ISETP.GE.U32.AND P1, PT, R10, R9, PT ;  /* 0x000000090a00720c */ /* 0x000fe20003f26070 */
[----:B------:R-:W-:-:S03]  /*19a0*/  IMAD.MOV.U32 R6, RZ, RZ, R12 ;  /* 0x000000ffff067224 */ /* 0x000fc600078e000c */
[----:B------:R-:W-:-:S04]  /*19b0*/  SEL R8, R8, 0x63400000, !P1 ;  /* 0x6340000008087807 */ /* 0x000fc80004800000 */
[C-C-:B------:R-:W-:Y:S02]  /*19c0*/  @!P2 LOP3.LUT R16, R8.reuse, 0x80000000, R15.reuse, 0xf8, !PT ;  /* 0x800000000810a812 */ /* 0x140fe400078ef80f */
[----:B------:R-:W-:-:S03]  /*19d0*/  LOP3.LUT R5, R8, 0x800fffff, R15, 0xf8, !PT ;  /* 0x800fffff08057812 */ /* 0x000fc600078ef80f */
[----:B------:R-:W-:Y:S02]  /*19e0*/  @!P2 VIADD R17, R16, 0x100000 ;  /* 0x001000001011a836 */ /* 0x000fe40000000000 */
[----:B------:R-:W-:-:S06]  /*19f0*/  @!P2 IMAD.MOV.U32 R16, RZ, RZ, RZ ;  /* 0x000000ffff10a224 */ /* 0x000fcc00078e00ff */
[----:B------:R-:W-:Y:S02]  /*1a00*/  @!P2 DFMA R4, R4, 2, -R16 ;  /* 0x400000000404a82b */ /* 0x000fe40000000810 */
[----:B0-----:R-:W-:Y:S01]  /*1a10*/  @!P0 DMUL R6, R18, 8.98846567431157953865e+307 ;  /* 0x7fe0000012068828 */ /* 0x001fe20000000000 */
[----:B------:R-:W-:-:S07]  /*1a20*/  IMAD.MOV.U32 R16, RZ, RZ, R10 ;  /* 0x000000ffff107224 */ /* 0x000fce00078e000a */
[----:B------:R-:W-:Y:S02]  /*1a30*/  @!P2 LOP3.LUT R16, R5, 0x7ff00000, RZ, 0xc0, !PT ;  /* 0x7ff000000510a812 */ /* 0x000fe400078ec0ff */
[----:B------:R-:W-:-:S03]  /*1a40*/  @!P0 LOP3.LUT R11, R7, 0x7ff00000, RZ, 0xc0, !PT ;  /* 0x7ff00000070b8812 */ /* 0x000fc600078ec0ff */
[----:B------:R-:W-:Y:S02]  /*1a50*/  VIADD R17, R16, 0xffffffff ;  /* 0xffffffff10117836 */ /* 0x000fe40000000000 */
[----:B------:R-:W-:-:S03]  /*1a60*/  VIADD R18, R11, 0xffffffff ;  /* 0xffffffff0b127836 */ /* 0x000fc60000000000 */
[----:B------:R-:W-:-:S04]  /*1a70*/  ISETP.GT.U32.AND P0, PT, R17, 0x7feffffe, PT ;  /* 0x7feffffe1100780c */ /* 0x000fc80003f04070 */
        /* <DEDUP_REMOVED lines=14> */
[----:B------:R-:W-:-:S08]  /*1b60*/  DFMA.RP R4, R16, -R6, R4 ;  /* 0x800000061004722b */ /* 0x000fd00000008004 */
[----:B------:R-:W-:Y:S01]  /*1b70*/  DFMA.RP R12, R12, R4, R16 ;  /* 0x000000040c0c722b */ /* 0x000fe20000008010 */
[----:B------:R-:W-:Y:S01]  /*1b80*/  IADD3 R5, PT, PT, R9, 0x7fe00000, -R8 ;  /* 0x7fe0000009057810 */ /* 0x000fe20007ffe808 */
[----:B------:R-:W-:-:S06]  /*1b90*/  IMAD.MOV.U32 R4, RZ, RZ, RZ ;  /* 0x000000ffff047224 */ /* 0x000fcc00078e00ff */
[----:B------:R-:W-:Y:S01]  /*1ba0*/  DMUL.RP R4, R4, R12 ;  /* 0x0000000c04047228 */ /* 0x000fe20000008000 */
[----:B------:R-:W-:Y:S10]  /*1bb0*/  BRA `(.L_x_38) ;  /* 0x00000000005c7947 */ /* 0x000ff40003800000 */
.L_x_37:
[----:B------:R-:W0:Y:S02]  /*1bc0*/  LDC.64 R4, c[0x0][0x380] ;  /* 0x0000e000ff047b82 */ /* 0x000e240000000a00 */
[----:B0-----:R-:W-:-:S14]  /*1bd0*/  DSETP.NAN.AND P0, PT, R4, R4, PT ;  /* 0x000000040400722a */ /* 0x001fdc0003f08000 */
[----:B------:R-:W-:Y:S05]  /*1be0*/  @P0 BRA `(.L_x_39) ;  /* 0x0000000000480947 */ /* 0x000fea0003800000 */
[----:B------:R-:W0:Y:S02]  /*1bf0*/  LDC.64 R4, c[0x0][0x3a0] ;  /* 0x0000e800ff047b82 */ /* 0x000e240000000a00 */
[----:B0-----:R-:W-:-:S14]  /*1c00*/  DSETP.NAN.AND P0, PT, R4, R4, PT ;  /* 0x000000040400722a */ /* 0x001fdc0003f08000 */
        /* <DEDUP_REMOVED lines=13> */
.L_x_40:
[----:B------:R-:W-:Y:S01]  /*1ce0*/  LOP3.LUT R5, R13, 0x80000, RZ, 0xfc, !PT ;  /* 0x000800000d057812 */ /* 0x000fe200078efcff */
[----:B------:R-:W-:Y:S01]  /*1cf0*/  IMAD.MOV.U32 R4, RZ, RZ, R12 ;  /* 0x000000ffff047224 */ /* 0x000fe200078e000c */
[----:B------:R-:W-:Y:S06]  /*1d00*/  BRA `(.L_x_38) ;  /* 0x0000000000087947 */ /* 0x000fec0003800000 */
.L_x_39:
[----:B------:R-:W-:Y:S01]  /*1d10*/  LOP3.LUT R5, R15, 0x80000, RZ, 0xfc, !PT ;  /* 0x000800000f057812 */ /* 0x000fe200078efcff */
[----:B------:R-:W-:-:S07]  /*1d20*/  IMAD.MOV.U32 R4, RZ, RZ, R14 ;  /* 0x000000ffff047224 */ /* 0x000fce00078e000e */
.L_x_38:
[----:B------:R-:W-:Y:S02]  /*1d30*/  IMAD.MOV.U32 R8, RZ, RZ, R4 ;  /* 0x000000ffff087224 */ /* 0x000fe400078e0004 */
[----:B------:R-:W-:Y:S02]  /*1d40*/  IMAD.MOV.U32 R9, RZ, RZ, R5 ;  /* 0x000000ffff097224 */ /* 0x000fe400078e0005 */
[----:B------:R-:W-:Y:S02]  /*1d50*/  IMAD.MOV.U32 R4, RZ, RZ, R0 ;  /* 0x000000ffff047224 */ /* 0x000fe400078e0000 */
[----:B------:R-:W-:-:S04]  /*1d60*/  IMAD.MOV.U32 R5, RZ, RZ, 0x0 ;  /* 0x00000000ff057424 */ /* 0x000fc800078e00ff */
[----:B------:R-:W-:Y:S05]  /*1d70*/  RET.REL.NODEC R4 `(_Z11vectorHypotddPdS_d) ;  /* 0xffffffe004a07950 */ /* 0x000fea0003c3ffff */
.L_x_41:
[----:B------:R-:W-:-:S00]  /*1d80*/  BRA `(.L_x_41) ;  /* 0xfffffffc00fc7947 */ /* 0x000fc0000383ffff */
[----:B------:R-:W-:-:S00]  /*1d90*/  NOP ;  /* 0x0000000000007918 */ /* 0x000fc00000000000 */
        /* <DEDUP_REMOVED lines=14> */
.L_x_43:


//--------------------- .nv.shared._Z11vectorHypotddPdS_d --------------------------
	.section	.nv.shared._Z11vectorHypotddPdS_d,"aw",@nobits
	.sectionflags	@""
	.align	4
.nv.shared._Z11vectorHypotddPdS_d:
	.zero		1028


//--------------------- .nv.shared.reserved.0     --------------------------
	.section	.nv.shared.reserved.0,"aw",@nobits
	.weak		__nv_reservedSMEM_offset_0_alias
	.size		__nv_reservedSMEM_offset_0_alias, 0, 64
	.other		__nv_reservedSMEM_offset_0_alias,@"STO_CUDA_RESERVED_SHARED STV_DEFAULT"
__nv_reservedSMEM_offset_0_alias:
	.zero		0
	.zero		64


//--------------------- .nv.constant0._Z11vectorHypotddPdS_d --------------------------
	.section	.nv.constant0._Z11vectorHypotddPdS_d,"a",@progbits
	.sectionflags	@""
	.align	4
.nv.constant0._Z11vectorHypotddPdS_d:
	.zero		936


//--------------------- SYMBOLS --------------------------

	.type		.nv.reservedSmem.offset0,@object
	.size		.nv.reservedSmem.offset0,0x4
	.type		.nv.reservedSmem.cap,@object
	.size		.nv.reservedSmem.cap,0x4
